//
// Generated by NVIDIA NVVM Compiler
//
// Compiler Build ID: CL-36424714
// Cuda compilation tools, release 13.0, V13.0.88
// Based on NVVM 20.0.0
//

.version 9.0
.target sm_100
.address_size 64

	// .globl	_Z16histogram_kernelPKcPjjii
// _ZZ16histogram_kernelPKcPjjiiE6s_hist has been demoted

.visible .entry _Z16histogram_kernelPKcPjjii(
	.param .u64 .ptr .align 1 _Z16histogram_kernelPKcPjjii_param_0,
	.param .u64 .ptr .align 1 _Z16histogram_kernelPKcPjjii_param_1,
	.param .u32 _Z16histogram_kernelPKcPjjii_param_2,
	.param .u32 _Z16histogram_kernelPKcPjjii_param_3,
	.param .u32 _Z16histogram_kernelPKcPjjii_param_4
)
{
	.local .align 16 .b8 	__local_depot0[1024];
	.reg .b64 	%SP;
	.reg .b64 	%SPL;
	.reg .pred 	%p<204>;
	.reg .b32 	%r<365>;
	.reg .b64 	%rd<109>;
	// demoted variable
	.shared .align 4 .b8 _ZZ16histogram_kernelPKcPjjiiE6s_hist[1024];
	mov.u64 	%SPL, __local_depot0;
	ld.param.u64 	%rd23, [_Z16histogram_kernelPKcPjjii_param_0];
	ld.param.u64 	%rd24, [_Z16histogram_kernelPKcPjjii_param_1];
	ld.param.u32 	%r138, [_Z16histogram_kernelPKcPjjii_param_2];
	ld.param.u32 	%r139, [_Z16histogram_kernelPKcPjjii_param_3];
	ld.param.u32 	%r140, [_Z16histogram_kernelPKcPjjii_param_4];
	cvta.to.global.u64 	%rd1, %rd24;
	add.u64 	%rd2, %SPL, 0;
	sub.s32 	%r1, %r140, %r139;
	mov.u32 	%r2, %tid.x;
	setp.gt.s32 	%p1, %r2, %r1;
	@%p1 bra 	$L__BB0_3;
	mov.u32 	%r3, %ntid.x;
	mov.u32 	%r347, %r2;
$L__BB0_2:
	shl.b32 	%r141, %r347, 2;
	mov.u32 	%r142, _ZZ16histogram_kernelPKcPjjiiE6s_hist;
	add.s32 	%r143, %r142, %r141;
	mov.b32 	%r144, 0;
	st.shared.u32 	[%r143], %r144;
	add.s32 	%r347, %r347, %r3;
	setp.le.s32 	%p2, %r347, %r1;
	@%p2 bra 	$L__BB0_2;
$L__BB0_3:
	bar.sync 	0;
	setp.lt.s32 	%p3, %r1, 0;
	@%p3 bra 	$L__BB0_16;
	add.s32 	%r6, %r1, 1;
	and.b32  	%r7, %r6, 15;
	setp.lt.u32 	%p4, %r1, 15;
	mov.b32 	%r350, 0;
	@%p4 bra 	$L__BB0_7;
	and.b32  	%r350, %r6, -16;
	neg.s32 	%r348, %r350;
	add.s64 	%rd104, %rd2, 32;
$L__BB0_6:
	.pragma "nounroll";
	mov.b32 	%r147, 0;
	st.local.v4.u32 	[%rd104+-32], {%r147, %r147, %r147, %r147};
	st.local.v4.u32 	[%rd104+-16], {%r147, %r147, %r147, %r147};
	st.local.v4.u32 	[%rd104], {%r147, %r147, %r147, %r147};
	st.local.v4.u32 	[%rd104+16], {%r147, %r147, %r147, %r147};
	add.s32 	%r348, %r348, 16;
	add.s64 	%rd104, %rd104, 64;
	setp.ne.s32 	%p5, %r348, 0;
	@%p5 bra 	$L__BB0_6;
$L__BB0_7:
	setp.eq.s32 	%p6, %r7, 0;
	@%p6 bra 	$L__BB0_16;
	and.b32  	%r13, %r6, 7;
	setp.lt.u32 	%p7, %r7, 8;
	@%p7 bra 	$L__BB0_10;
	mul.wide.u32 	%rd26, %r350, 4;
	add.s64 	%rd27, %rd2, %rd26;
	mov.b32 	%r148, 0;
	st.local.u32 	[%rd27], %r148;
	st.local.u32 	[%rd27+4], %r148;
	st.local.u32 	[%rd27+8], %r148;
	st.local.u32 	[%rd27+12], %r148;
	st.local.u32 	[%rd27+16], %r148;
	st.local.u32 	[%rd27+20], %r148;
	st.local.u32 	[%rd27+24], %r148;
	st.local.u32 	[%rd27+28], %r148;
	add.s32 	%r350, %r350, 8;
$L__BB0_10:
	setp.eq.s32 	%p8, %r13, 0;
	@%p8 bra 	$L__BB0_16;
	and.b32  	%r16, %r6, 3;
	setp.lt.u32 	%p9, %r13, 4;
	@%p9 bra 	$L__BB0_13;
	mul.wide.u32 	%rd28, %r350, 4;
	add.s64 	%rd29, %rd2, %rd28;
	mov.b32 	%r149, 0;
	st.local.u32 	[%rd29], %r149;
	st.local.u32 	[%rd29+4], %r149;
	st.local.u32 	[%rd29+8], %r149;
	st.local.u32 	[%rd29+12], %r149;
	add.s32 	%r350, %r350, 4;
$L__BB0_13:
	setp.eq.s32 	%p10, %r16, 0;
	@%p10 bra 	$L__BB0_16;
	mul.wide.u32 	%rd30, %r350, 4;
	add.s64 	%rd105, %rd2, %rd30;
	neg.s32 	%r352, %r16;
$L__BB0_15:
	.pragma "nounroll";
	mov.b32 	%r150, 0;
	st.local.u32 	[%rd105], %r150;
	add.s64 	%rd105, %rd105, 4;
	add.s32 	%r352, %r352, 1;
	setp.ne.s32 	%p11, %r352, 0;
	@%p11 bra 	$L__BB0_15;
$L__BB0_16:
	mov.u32 	%r151, %ctaid.x;
	mov.u32 	%r152, %ntid.x;
	mad.lo.s32 	%r153, %r151, %r152, %r2;
	shl.b32 	%r22, %r153, 5;
	setp.lt.u32 	%p12, %r22, %r138;
	cvt.u64.u32 	%rd31, %r22;
	cvta.to.global.u64 	%rd32, %rd23;
	add.s64 	%rd9, %rd32, %rd31;
	@%p12 bra 	$L__BB0_17;
	bra.uni 	$L__BB0_19;
$L__BB0_17:
	ld.global.u8 	%r154, [%rd9];
	sub.s32 	%r27, %r154, %r139;
	setp.lt.s32 	%p13, %r27, 0;
	setp.gt.s32 	%p14, %r27, %r1;
	or.pred  	%p15, %p13, %p14;
	@%p15 bra 	$L__BB0_19;
	mul.wide.u32 	%rd33, %r27, 4;
	add.s64 	%rd34, %rd2, %rd33;
	ld.local.u32 	%r155, [%rd34];
	add.s32 	%r156, %r155, 1;
	st.local.u32 	[%rd34], %r156;
$L__BB0_19:
	add.s32 	%r157, %r22, 1;
	setp.ge.u32 	%p16, %r157, %r138;
	@%p16 bra 	$L__BB0_22;
	ld.global.u8 	%r158, [%rd9+1];
	sub.s32 	%r28, %r158, %r139;
	setp.lt.s32 	%p17, %r28, 0;
	setp.gt.s32 	%p18, %r28, %r1;
	or.pred  	%p19, %p17, %p18;
	@%p19 bra 	$L__BB0_22;
	mul.wide.u32 	%rd35, %r28, 4;
	add.s64 	%rd36, %rd2, %rd35;
	ld.local.u32 	%r159, [%rd36];
	add.s32 	%r160, %r159, 1;
	st.local.u32 	[%rd36], %r160;
$L__BB0_22:
	add.s32 	%r161, %r22, 2;
	setp.ge.u32 	%p20, %r161, %r138;
	@%p20 bra 	$L__BB0_25;
	ld.global.u8 	%r162, [%rd9+2];
	sub.s32 	%r29, %r162, %r139;
	setp.lt.s32 	%p21, %r29, 0;
	setp.gt.s32 	%p22, %r29, %r1;
	or.pred  	%p23, %p21, %p22;
	@%p23 bra 	$L__BB0_25;
	mul.wide.u32 	%rd37, %r29, 4;
	add.s64 	%rd38, %rd2, %rd37;
	ld.local.u32 	%r163, [%rd38];
	add.s32 	%r164, %r163, 1;
	st.local.u32 	[%rd38], %r164;
$L__BB0_25:
	add.s32 	%r165, %r22, 3;
	setp.ge.u32 	%p24, %r165, %r138;
	@%p24 bra 	$L__BB0_28;
	ld.global.u8 	%r166, [%rd9+3];
	sub.s32 	%r30, %r166, %r139;
	setp.lt.s32 	%p25, %r30, 0;
	setp.gt.s32 	%p26, %r30, %r1;
	or.pred  	%p27, %p25, %p26;
	@%p27 bra 	$L__BB0_28;
	mul.wide.u32 	%rd39, %r30, 4;
	add.s64 	%rd40, %rd2, %rd39;
	ld.local.u32 	%r167, [%rd40];
	add.s32 	%r168, %r167, 1;
	st.local.u32 	[%rd40], %r168;
$L__BB0_28:
	add.s32 	%r169, %r22, 4;
	setp.ge.u32 	%p28, %r169, %r138;
	@%p28 bra 	$L__BB0_31;
	ld.global.u8 	%r170, [%rd9+4];
	sub.s32 	%r31, %r170, %r139;
	setp.lt.s32 	%p29, %r31, 0;
	setp.gt.s32 	%p30, %r31, %r1;
	or.pred  	%p31, %p29, %p30;
	@%p31 bra 	$L__BB0_31;
	mul.wide.u32 	%rd41, %r31, 4;
	add.s64 	%rd42, %rd2, %rd41;
	ld.local.u32 	%r171, [%rd42];
	add.s32 	%r172, %r171, 1;
	st.local.u32 	[%rd42], %r172;
$L__BB0_31:
	add.s32 	%r173, %r22, 5;
	setp.ge.u32 	%p32, %r173, %r138;
	@%p32 bra 	$L__BB0_34;
	ld.global.u8 	%r174, [%rd9+5];
	sub.s32 	%r32, %r174, %r139;
	setp.lt.s32 	%p33, %r32, 0;
	setp.gt.s32 	%p34, %r32, %r1;
	or.pred  	%p35, %p33, %p34;
	@%p35 bra 	$L__BB0_34;
	mul.wide.u32 	%rd43, %r32, 4;
	add.s64 	%rd44, %rd2, %rd43;
	ld.local.u32 	%r175, [%rd44];
	add.s32 	%r176, %r175, 1;
	st.local.u32 	[%rd44], %r176;
$L__BB0_34:
	add.s32 	%r177, %r22, 6;
	setp.ge.u32 	%p36, %r177, %r138;
	@%p36 bra 	$L__BB0_37;
	ld.global.u8 	%r178, [%rd9+6];
	sub.s32 	%r33, %r178, %r139;
	setp.lt.s32 	%p37, %r33, 0;
	setp.gt.s32 	%p38, %r33, %r1;
	or.pred  	%p39, %p37, %p38;
	@%p39 bra 	$L__BB0_37;
	mul.wide.u32 	%rd45, %r33, 4;
	add.s64 	%rd46, %rd2, %rd45;
	ld.local.u32 	%r179, [%rd46];
	add.s32 	%r180, %r179, 1;
	st.local.u32 	[%rd46], %r180;
$L__BB0_37:
	add.s32 	%r181, %r22, 7;
	setp.ge.u32 	%p40, %r181, %r138;
	@%p40 bra 	$L__BB0_40;
	ld.global.u8 	%r182, [%rd9+7];
	sub.s32 	%r34, %r182, %r139;
	setp.lt.s32 	%p41, %r34, 0;
	setp.gt.s32 	%p42, %r34, %r1;
	or.pred  	%p43, %p41, %p42;
	@%p43 bra 	$L__BB0_40;
	mul.wide.u32 	%rd47, %r34, 4;
	add.s64 	%rd48, %rd2, %rd47;
	ld.local.u32 	%r183, [%rd48];
	add.s32 	%r184, %r183, 1;
	st.local.u32 	[%rd48], %r184;
$L__BB0_40:
	add.s32 	%r185, %r22, 8;
	setp.ge.u32 	%p44, %r185, %r138;
	@%p44 bra 	$L__BB0_43;
	ld.global.u8 	%r186, [%rd9+8];
	sub.s32 	%r35, %r186, %r139;
	setp.lt.s32 	%p45, %r35, 0;
	setp.gt.s32 	%p46, %r35, %r1;
	or.pred  	%p47, %p45, %p46;
	@%p47 bra 	$L__BB0_43;
	mul.wide.u32 	%rd49, %r35, 4;
	add.s64 	%rd50, %rd2, %rd49;
	ld.local.u32 	%r187, [%rd50];
	add.s32 	%r188, %r187, 1;
	st.local.u32 	[%rd50], %r188;
$L__BB0_43:
	add.s32 	%r189, %r22, 9;
	setp.ge.u32 	%p48, %r189, %r138;
	@%p48 bra 	$L__BB0_46;
	ld.global.u8 	%r190, [%rd9+9];
	sub.s32 	%r36, %r190, %r139;
	setp.lt.s32 	%p49, %r36, 0;
	setp.gt.s32 	%p50, %r36, %r1;
	or.pred  	%p51, %p49, %p50;
	@%p51 bra 	$L__BB0_46;
	mul.wide.u32 	%rd51, %r36, 4;
	add.s64 	%rd52, %rd2, %rd51;
	ld.local.u32 	%r191, [%rd52];
	add.s32 	%r192, %r191, 1;
	st.local.u32 	[%rd52], %r192;
$L__BB0_46:
	add.s32 	%r193, %r22, 10;
	setp.ge.u32 	%p52, %r193, %r138;
	@%p52 bra 	$L__BB0_49;
	ld.global.u8 	%r194, [%rd9+10];
	sub.s32 	%r37, %r194, %r139;
	setp.lt.s32 	%p53, %r37, 0;
	setp.gt.s32 	%p54, %r37, %r1;
	or.pred  	%p55, %p53, %p54;
	@%p55 bra 	$L__BB0_49;
	mul.wide.u32 	%rd53, %r37, 4;
	add.s64 	%rd54, %rd2, %rd53;
	ld.local.u32 	%r195, [%rd54];
	add.s32 	%r196, %r195, 1;
	st.local.u32 	[%rd54], %r196;
$L__BB0_49:
	add.s32 	%r197, %r22, 11;
	setp.ge.u32 	%p56, %r197, %r138;
	@%p56 bra 	$L__BB0_52;
	ld.global.u8 	%r198, [%rd9+11];
	sub.s32 	%r38, %r198, %r139;
	setp.lt.s32 	%p57, %r38, 0;
	setp.gt.s32 	%p58, %r38, %r1;
	or.pred  	%p59, %p57, %p58;
	@%p59 bra 	$L__BB0_52;
	mul.wide.u32 	%rd55, %r38, 4;
	add.s64 	%rd56, %rd2, %rd55;
	ld.local.u32 	%r199, [%rd56];
	add.s32 	%r200, %r199, 1;
	st.local.u32 	[%rd56], %r200;
$L__BB0_52:
	add.s32 	%r201, %r22, 12;
	setp.ge.u32 	%p60, %r201, %r138;
	@%p60 bra 	$L__BB0_55;
	ld.global.u8 	%r202, [%rd9+12];
	sub.s32 	%r39, %r202, %r139;
	setp.lt.s32 	%p61, %r39, 0;
	setp.gt.s32 	%p62, %r39, %r1;
	or.pred  	%p63, %p61, %p62;
	@%p63 bra 	$L__BB0_55;
	mul.wide.u32 	%rd57, %r39, 4;
	add.s64 	%rd58, %rd2, %rd57;
	ld.local.u32 	%r203, [%rd58];
	add.s32 	%r204, %r203, 1;
	st.local.u32 	[%rd58], %r204;
$L__BB0_55:
	add.s32 	%r205, %r22, 13;
	setp.ge.u32 	%p64, %r205, %r138;
	@%p64 bra 	$L__BB0_58;
	ld.global.u8 	%r206, [%rd9+13];
	sub.s32 	%r40, %r206, %r139;
	setp.lt.s32 	%p65, %r40, 0;
	setp.gt.s32 	%p66, %r40, %r1;
	or.pred  	%p67, %p65, %p66;
	@%p67 bra 	$L__BB0_58;
	mul.wide.u32 	%rd59, %r40, 4;
	add.s64 	%rd60, %rd2, %rd59;
	ld.local.u32 	%r207, [%rd60];
	add.s32 	%r208, %r207, 1;
	st.local.u32 	[%rd60], %r208;
$L__BB0_58:
	add.s32 	%r209, %r22, 14;
	setp.ge.u32 	%p68, %r209, %r138;
	@%p68 bra 	$L__BB0_61;
	ld.global.u8 	%r210, [%rd9+14];
	sub.s32 	%r41, %r210, %r139;
	setp.lt.s32 	%p69, %r41, 0;
	setp.gt.s32 	%p70, %r41, %r1;
	or.pred  	%p71, %p69, %p70;
	@%p71 bra 	$L__BB0_61;
	mul.wide.u32 	%rd61, %r41, 4;
	add.s64 	%rd62, %rd2, %rd61;
	ld.local.u32 	%r211, [%rd62];
	add.s32 	%r212, %r211, 1;
	st.local.u32 	[%rd62], %r212;
$L__BB0_61:
	add.s32 	%r213, %r22, 15;
	setp.ge.u32 	%p72, %r213, %r138;
	@%p72 bra 	$L__BB0_64;
	ld.global.u8 	%r214, [%rd9+15];
	sub.s32 	%r42, %r214, %r139;
	setp.lt.s32 	%p73, %r42, 0;
	setp.gt.s32 	%p74, %r42, %r1;
	or.pred  	%p75, %p73, %p74;
	@%p75 bra 	$L__BB0_64;
	mul.wide.u32 	%rd63, %r42, 4;
	add.s64 	%rd64, %rd2, %rd63;
	ld.local.u32 	%r215, [%rd64];
	add.s32 	%r216, %r215, 1;
	st.local.u32 	[%rd64], %r216;
$L__BB0_64:
	add.s32 	%r217, %r22, 16;
	setp.ge.u32 	%p76, %r217, %r138;
	@%p76 bra 	$L__BB0_67;
	ld.global.u8 	%r218, [%rd9+16];
	sub.s32 	%r43, %r218, %r139;
	setp.lt.s32 	%p77, %r43, 0;
	setp.gt.s32 	%p78, %r43, %r1;
	or.pred  	%p79, %p77, %p78;
	@%p79 bra 	$L__BB0_67;
	mul.wide.u32 	%rd65, %r43, 4;
	add.s64 	%rd66, %rd2, %rd65;
	ld.local.u32 	%r219, [%rd66];
	add.s32 	%r220, %r219, 1;
	st.local.u32 	[%rd66], %r220;
$L__BB0_67:
	add.s32 	%r221, %r22, 17;
	setp.ge.u32 	%p80, %r221, %r138;
	@%p80 bra 	$L__BB0_70;
	ld.global.u8 	%r222, [%rd9+17];
	sub.s32 	%r44, %r222, %r139;
	setp.lt.s32 	%p81, %r44, 0;
	setp.gt.s32 	%p82, %r44, %r1;
	or.pred  	%p83, %p81, %p82;
	@%p83 bra 	$L__BB0_70;
	mul.wide.u32 	%rd67, %r44, 4;
	add.s64 	%rd68, %rd2, %rd67;
	ld.local.u32 	%r223, [%rd68];
	add.s32 	%r224, %r223, 1;
	st.local.u32 	[%rd68], %r224;
$L__BB0_70:
	add.s32 	%r225, %r22, 18;
	setp.ge.u32 	%p84, %r225, %r138;
	@%p84 bra 	$L__BB0_73;
	ld.global.u8 	%r226, [%rd9+18];
	sub.s32 	%r45, %r226, %r139;
	setp.lt.s32 	%p85, %r45, 0;
	setp.gt.s32 	%p86, %r45, %r1;
	or.pred  	%p87, %p85, %p86;
	@%p87 bra 	$L__BB0_73;
	mul.wide.u32 	%rd69, %r45, 4;
	add.s64 	%rd70, %rd2, %rd69;
	ld.local.u32 	%r227, [%rd70];
	add.s32 	%r228, %r227, 1;
	st.local.u32 	[%rd70], %r228;
$L__BB0_73:
	add.s32 	%r229, %r22, 19;
	setp.ge.u32 	%p88, %r229, %r138;
	@%p88 bra 	$L__BB0_76;
	ld.global.u8 	%r230, [%rd9+19];
	sub.s32 	%r46, %r230, %r139;
	setp.lt.s32 	%p89, %r46, 0;
	setp.gt.s32 	%p90, %r46, %r1;
	or.pred  	%p91, %p89, %p90;
	@%p91 bra 	$L__BB0_76;
	mul.wide.u32 	%rd71, %r46, 4;
	add.s64 	%rd72, %rd2, %rd71;
	ld.local.u32 	%r231, [%rd72];
	add.s32 	%r232, %r231, 1;
	st.local.u32 	[%rd72], %r232;
$L__BB0_76:
	add.s32 	%r233, %r22, 20;
	setp.ge.u32 	%p92, %r233, %r138;
	@%p92 bra 	$L__BB0_79;
	ld.global.u8 	%r234, [%rd9+20];
	sub.s32 	%r47, %r234, %r139;
	setp.lt.s32 	%p93, %r47, 0;
	setp.gt.s32 	%p94, %r47, %r1;
	or.pred  	%p95, %p93, %p94;
	@%p95 bra 	$L__BB0_79;
	mul.wide.u32 	%rd73, %r47, 4;
	add.s64 	%rd74, %rd2, %rd73;
	ld.local.u32 	%r235, [%rd74];
	add.s32 	%r236, %r235, 1;
	st.local.u32 	[%rd74], %r236;
$L__BB0_79:
	add.s32 	%r237, %r22, 21;
	setp.ge.u32 	%p96, %r237, %r138;
	@%p96 bra 	$L__BB0_82;
	ld.global.u8 	%r238, [%rd9+21];
	sub.s32 	%r48, %r238, %r139;
	setp.lt.s32 	%p97, %r48, 0;
	setp.gt.s32 	%p98, %r48, %r1;
	or.pred  	%p99, %p97, %p98;
	@%p99 bra 	$L__BB0_82;
	mul.wide.u32 	%rd75, %r48, 4;
	add.s64 	%rd76, %rd2, %rd75;
	ld.local.u32 	%r239, [%rd76];
	add.s32 	%r240, %r239, 1;
	st.local.u32 	[%rd76], %r240;
$L__BB0_82:
	add.s32 	%r241, %r22, 22;
	setp.ge.u32 	%p100, %r241, %r138;
	@%p100 bra 	$L__BB0_85;
	ld.global.u8 	%r242, [%rd9+22];
	sub.s32 	%r49, %r242, %r139;
	setp.lt.s32 	%p101, %r49, 0;
	setp.gt.s32 	%p102, %r49, %r1;
	or.pred  	%p103, %p101, %p102;
	@%p103 bra 	$L__BB0_85;
	mul.wide.u32 	%rd77, %r49, 4;
	add.s64 	%rd78, %rd2, %rd77;
	ld.local.u32 	%r243, [%rd78];
	add.s32 	%r244, %r243, 1;
	st.local.u32 	[%rd78], %r244;
$L__BB0_85:
	add.s32 	%r245, %r22, 23;
	setp.ge.u32 	%p104, %r245, %r138;
	@%p104 bra 	$L__BB0_88;
	ld.global.u8 	%r246, [%rd9+23];
	sub.s32 	%r50, %r246, %r139;
	setp.lt.s32 	%p105, %r50, 0;
	setp.gt.s32 	%p106, %r50, %r1;
	or.pred  	%p107, %p105, %p106;
	@%p107 bra 	$L__BB0_88;
	mul.wide.u32 	%rd79, %r50, 4;
	add.s64 	%rd80, %rd2, %rd79;
	ld.local.u32 	%r247, [%rd80];
	add.s32 	%r248, %r247, 1;
	st.local.u32 	[%rd80], %r248;
$L__BB0_88:
	add.s32 	%r249, %r22, 24;
	setp.ge.u32 	%p108, %r249, %r138;
	@%p108 bra 	$L__BB0_91;
	ld.global.u8 	%r250, [%rd9+24];
	sub.s32 	%r51, %r250, %r139;
	setp.lt.s32 	%p109, %r51, 0;
	setp.gt.s32 	%p110, %r51, %r1;
	or.pred  	%p111, %p109, %p110;
	@%p111 bra 	$L__BB0_91;
	mul.wide.u32 	%rd81, %r51, 4;
	add.s64 	%rd82, %rd2, %rd81;
	ld.local.u32 	%r251, [%rd82];
	add.s32 	%r252, %r251, 1;
	st.local.u32 	[%rd82], %r252;
$L__BB0_91:
	add.s32 	%r253, %r22, 25;
	setp.ge.u32 	%p112, %r253, %r138;
	@%p112 bra 	$L__BB0_94;
	ld.global.u8 	%r254, [%rd9+25];
	sub.s32 	%r52, %r254, %r139;
	setp.lt.s32 	%p113, %r52, 0;
	setp.gt.s32 	%p114, %r52, %r1;
	or.pred  	%p115, %p113, %p114;
	@%p115 bra 	$L__BB0_94;
	mul.wide.u32 	%rd83, %r52, 4;
	add.s64 	%rd84, %rd2, %rd83;
	ld.local.u32 	%r255, [%rd84];
	add.s32 	%r256, %r255, 1;
	st.local.u32 	[%rd84], %r256;
$L__BB0_94:
	add.s32 	%r257, %r22, 26;
	setp.ge.u32 	%p116, %r257, %r138;
	@%p116 bra 	$L__BB0_97;
	ld.global.u8 	%r258, [%rd9+26];
	sub.s32 	%r53, %r258, %r139;
	setp.lt.s32 	%p117, %r53, 0;
	setp.gt.s32 	%p118, %r53, %r1;
	or.pred  	%p119, %p117, %p118;
	@%p119 bra 	$L__BB0_97;
	mul.wide.u32 	%rd85, %r53, 4;
	add.s64 	%rd86, %rd2, %rd85;
	ld.local.u32 	%r259, [%rd86];
	add.s32 	%r260, %r259, 1;
	st.local.u32 	[%rd86], %r260;
$L__BB0_97:
	add.s32 	%r261, %r22, 27;
	setp.ge.u32 	%p120, %r261, %r138;
	@%p120 bra 	$L__BB0_100;
	ld.global.u8 	%r262, [%rd9+27];
	sub.s32 	%r54, %r262, %r139;
	setp.lt.s32 	%p121, %r54, 0;
	setp.gt.s32 	%p122, %r54, %r1;
	or.pred  	%p123, %p121, %p122;
	@%p123 bra 	$L__BB0_100;
	mul.wide.u32 	%rd87, %r54, 4;
	add.s64 	%rd88, %rd2, %rd87;
	ld.local.u32 	%r263, [%rd88];
	add.s32 	%r264, %r263, 1;
	st.local.u32 	[%rd88], %r264;
$L__BB0_100:
	add.s32 	%r265, %r22, 28;
	setp.ge.u32 	%p124, %r265, %r138;
	@%p124 bra 	$L__BB0_103;
	ld.global.u8 	%r266, [%rd9+28];
	sub.s32 	%r55, %r266, %r139;
	setp.lt.s32 	%p125, %r55, 0;
	setp.gt.s32 	%p126, %r55, %r1;
	or.pred  	%p127, %p125, %p126;
	@%p127 bra 	$L__BB0_103;
	mul.wide.u32 	%rd89, %r55, 4;
	add.s64 	%rd90, %rd2, %rd89;
	ld.local.u32 	%r267, [%rd90];
	add.s32 	%r268, %r267, 1;
	st.local.u32 	[%rd90], %r268;
$L__BB0_103:
	add.s32 	%r269, %r22, 29;
	setp.ge.u32 	%p128, %r269, %r138;
	@%p128 bra 	$L__BB0_106;
	ld.global.u8 	%r270, [%rd9+29];
	sub.s32 	%r56, %r270, %r139;
	setp.lt.s32 	%p129, %r56, 0;
	setp.gt.s32 	%p130, %r56, %r1;
	or.pred  	%p131, %p129, %p130;
	@%p131 bra 	$L__BB0_106;
	mul.wide.u32 	%rd91, %r56, 4;
	add.s64 	%rd92, %rd2, %rd91;
	ld.local.u32 	%r271, [%rd92];
	add.s32 	%r272, %r271, 1;
	st.local.u32 	[%rd92], %r272;
$L__BB0_106:
	add.s32 	%r273, %r22, 30;
	setp.ge.u32 	%p132, %r273, %r138;
	@%p132 bra 	$L__BB0_109;
	ld.global.u8 	%r274, [%rd9+30];
	sub.s32 	%r57, %r274, %r139;
	setp.lt.s32 	%p133, %r57, 0;
	setp.gt.s32 	%p134, %r57, %r1;
	or.pred  	%p135, %p133, %p134;
	@%p135 bra 	$L__BB0_109;
	mul.wide.u32 	%rd93, %r57, 4;
	add.s64 	%rd94, %rd2, %rd93;
	ld.local.u32 	%r275, [%rd94];
	add.s32 	%r276, %r275, 1;
	st.local.u32 	[%rd94], %r276;
$L__BB0_109:
	add.s32 	%r277, %r22, 31;
	setp.ge.u32 	%p136, %r277, %r138;
	@%p136 bra 	$L__BB0_112;
	ld.global.u8 	%r278, [%rd9+31];
	sub.s32 	%r58, %r278, %r139;
	setp.lt.s32 	%p137, %r58, 0;
	setp.gt.s32 	%p138, %r58, %r1;
	or.pred  	%p139, %p137, %p138;
	@%p139 bra 	$L__BB0_112;
	mul.wide.u32 	%rd95, %r58, 4;
	add.s64 	%rd96, %rd2, %rd95;
	ld.local.u32 	%r279, [%rd96];
	add.s32 	%r280, %r279, 1;
	st.local.u32 	[%rd96], %r280;
$L__BB0_112:
	setp.lt.s32 	%p140, %r1, 0;
	@%p140 bra 	$L__BB0_183;
	add.s32 	%r23, %r1, 1;
	and.b32  	%r24, %r23, 15;
	setp.lt.u32 	%p141, %r1, 15;
	mov.b32 	%r355, 0;
	@%p141 bra 	$L__BB0_148;
	and.b32  	%r355, %r23, -16;
	add.s64 	%rd106, %rd2, 32;
	mov.u32 	%r284, _ZZ16histogram_kernelPKcPjjiiE6s_hist;
	add.s32 	%r353, %r284, 32;
	neg.s32 	%r354, %r355;
$L__BB0_115:
	.pragma "nounroll";
	ld.local.u32 	%r61, [%rd106+-32];
	setp.eq.s32 	%p142, %r61, 0;
	@%p142 bra 	$L__BB0_117;
	atom.shared.add.u32 	%r285, [%r353+-32], %r61;
$L__BB0_117:
	ld.local.u32 	%r62, [%rd106+-28];
	setp.eq.s32 	%p143, %r62, 0;
	@%p143 bra 	$L__BB0_119;
	atom.shared.add.u32 	%r286, [%r353+-28], %r62;
$L__BB0_119:
	ld.local.u32 	%r63, [%rd106+-24];
	setp.eq.s32 	%p144, %r63, 0;
	@%p144 bra 	$L__BB0_121;
	atom.shared.add.u32 	%r287, [%r353+-24], %r63;
$L__BB0_121:
	ld.local.u32 	%r64, [%rd106+-20];
	setp.eq.s32 	%p145, %r64, 0;
	@%p145 bra 	$L__BB0_123;
	atom.shared.add.u32 	%r288, [%r353+-20], %r64;
$L__BB0_123:
	ld.local.u32 	%r65, [%rd106+-16];
	setp.eq.s32 	%p146, %r65, 0;
	@%p146 bra 	$L__BB0_125;
	atom.shared.add.u32 	%r289, [%r353+-16], %r65;
$L__BB0_125:
	ld.local.u32 	%r66, [%rd106+-12];
	setp.eq.s32 	%p147, %r66, 0;
	@%p147 bra 	$L__BB0_127;
	atom.shared.add.u32 	%r290, [%r353+-12], %r66;
$L__BB0_127:
	ld.local.u32 	%r67, [%rd106+-8];
	setp.eq.s32 	%p148, %r67, 0;
	@%p148 bra 	$L__BB0_129;
	atom.shared.add.u32 	%r291, [%r353+-8], %r67;
$L__BB0_129:
	ld.local.u32 	%r68, [%rd106+-4];
	setp.eq.s32 	%p149, %r68, 0;
	@%p149 bra 	$L__BB0_131;
	atom.shared.add.u32 	%r292, [%r353+-4], %r68;
$L__BB0_131:
	ld.local.u32 	%r69, [%rd106];
	setp.eq.s32 	%p150, %r69, 0;
	@%p150 bra 	$L__BB0_133;
	atom.shared.add.u32 	%r293, [%r353], %r69;
$L__BB0_133:
	ld.local.u32 	%r70, [%rd106+4];
	setp.eq.s32 	%p151, %r70, 0;
	@%p151 bra 	$L__BB0_135;
	atom.shared.add.u32 	%r294, [%r353+4], %r70;
$L__BB0_135:
	ld.local.u32 	%r71, [%rd106+8];
	setp.eq.s32 	%p152, %r71, 0;
	@%p152 bra 	$L__BB0_137;
	atom.shared.add.u32 	%r295, [%r353+8], %r71;
$L__BB0_137:
	ld.local.u32 	%r72, [%rd106+12];
	setp.eq.s32 	%p153, %r72, 0;
	@%p153 bra 	$L__BB0_139;
	atom.shared.add.u32 	%r296, [%r353+12], %r72;
$L__BB0_139:
	ld.local.u32 	%r73, [%rd106+16];
	setp.eq.s32 	%p154, %r73, 0;
	@%p154 bra 	$L__BB0_141;
	atom.shared.add.u32 	%r297, [%r353+16], %r73;
$L__BB0_141:
	ld.local.u32 	%r74, [%rd106+20];
	setp.eq.s32 	%p155, %r74, 0;
	@%p155 bra 	$L__BB0_143;
	atom.shared.add.u32 	%r298, [%r353+20], %r74;
$L__BB0_143:
	ld.local.u32 	%r75, [%rd106+24];
	setp.eq.s32 	%p156, %r75, 0;
	@%p156 bra 	$L__BB0_145;
	atom.shared.add.u32 	%r299, [%r353+24], %r75;
$L__BB0_145:
	ld.local.u32 	%r76, [%rd106+28];
	setp.eq.s32 	%p157, %r76, 0;
	@%p157 bra 	$L__BB0_147;
	atom.shared.add.u32 	%r300, [%r353+28], %r76;
$L__BB0_147:
	add.s64 	%rd106, %rd106, 64;
	add.s32 	%r354, %r354, 16;
	add.s32 	%r353, %r353, 64;
	setp.ne.s32 	%p158, %r354, 0;
	@%p158 bra 	$L__BB0_115;
$L__BB0_148:
	setp.eq.s32 	%p159, %r24, 0;
	@%p159 bra 	$L__BB0_183;
	and.b32  	%r80, %r23, 7;
	setp.lt.u32 	%p160, %r24, 8;
	@%p160 bra 	$L__BB0_167;
	mul.wide.u32 	%rd97, %r355, 4;
	add.s64 	%rd13, %rd2, %rd97;
	ld.local.u32 	%r81, [%rd13];
	setp.eq.s32 	%p161, %r81, 0;
	shl.b32 	%r301, %r355, 2;
	mov.u32 	%r302, _ZZ16histogram_kernelPKcPjjiiE6s_hist;
	add.s32 	%r82, %r302, %r301;
	@%p161 bra 	$L__BB0_152;
	atom.shared.add.u32 	%r303, [%r82], %r81;
$L__BB0_152:
	ld.local.u32 	%r83, [%rd13+4];
	setp.eq.s32 	%p162, %r83, 0;
	@%p162 bra 	$L__BB0_154;
	atom.shared.add.u32 	%r304, [%r82+4], %r83;
$L__BB0_154:
	ld.local.u32 	%r84, [%rd13+8];
	setp.eq.s32 	%p163, %r84, 0;
	@%p163 bra 	$L__BB0_156;
	atom.shared.add.u32 	%r305, [%r82+8], %r84;
$L__BB0_156:
	ld.local.u32 	%r85, [%rd13+12];
	setp.eq.s32 	%p164, %r85, 0;
	@%p164 bra 	$L__BB0_158;
	atom.shared.add.u32 	%r306, [%r82+12], %r85;
$L__BB0_158:
	ld.local.u32 	%r86, [%rd13+16];
	setp.eq.s32 	%p165, %r86, 0;
	@%p165 bra 	$L__BB0_160;
	atom.shared.add.u32 	%r307, [%r82+16], %r86;
$L__BB0_160:
	ld.local.u32 	%r87, [%rd13+20];
	setp.eq.s32 	%p166, %r87, 0;
	@%p166 bra 	$L__BB0_162;
	atom.shared.add.u32 	%r308, [%r82+20], %r87;
$L__BB0_162:
	ld.local.u32 	%r88, [%rd13+24];
	setp.eq.s32 	%p167, %r88, 0;
	@%p167 bra 	$L__BB0_164;
	atom.shared.add.u32 	%r309, [%r82+24], %r88;
$L__BB0_164:
	ld.local.u32 	%r89, [%rd13+28];
	setp.eq.s32 	%p168, %r89, 0;
	@%p168 bra 	$L__BB0_166;
	atom.shared.add.u32 	%r310, [%r82+28], %r89;
$L__BB0_166:
	add.s32 	%r355, %r355, 8;
$L__BB0_167:
	setp.eq.s32 	%p169, %r80, 0;
	@%p169 bra 	$L__BB0_183;
	and.b32  	%r92, %r23, 3;
	setp.lt.u32 	%p170, %r80, 4;
	@%p170 bra 	$L__BB0_178;
	mul.wide.u32 	%rd98, %r355, 4;
	add.s64 	%rd14, %rd2, %rd98;
	ld.local.u32 	%r93, [%rd14];
	setp.eq.s32 	%p171, %r93, 0;
	shl.b32 	%r311, %r355, 2;
	mov.u32 	%r312, _ZZ16histogram_kernelPKcPjjiiE6s_hist;
	add.s32 	%r94, %r312, %r311;
	@%p171 bra 	$L__BB0_171;
	atom.shared.add.u32 	%r313, [%r94], %r93;
$L__BB0_171:
	ld.local.u32 	%r95, [%rd14+4];
	setp.eq.s32 	%p172, %r95, 0;
	@%p172 bra 	$L__BB0_173;
	atom.shared.add.u32 	%r314, [%r94+4], %r95;
$L__BB0_173:
	ld.local.u32 	%r96, [%rd14+8];
	setp.eq.s32 	%p173, %r96, 0;
	@%p173 bra 	$L__BB0_175;
	atom.shared.add.u32 	%r315, [%r94+8], %r96;
$L__BB0_175:
	ld.local.u32 	%r97, [%rd14+12];
	setp.eq.s32 	%p174, %r97, 0;
	@%p174 bra 	$L__BB0_177;
	atom.shared.add.u32 	%r316, [%r94+12], %r97;
$L__BB0_177:
	add.s32 	%r355, %r355, 4;
$L__BB0_178:
	setp.eq.s32 	%p175, %r92, 0;
	@%p175 bra 	$L__BB0_183;
	shl.b32 	%r317, %r355, 2;
	mov.u32 	%r318, _ZZ16histogram_kernelPKcPjjiiE6s_hist;
	add.s32 	%r359, %r318, %r317;
	mul.wide.u32 	%rd99, %r355, 4;
	add.s64 	%rd107, %rd2, %rd99;
	neg.s32 	%r358, %r92;
$L__BB0_180:
	.pragma "nounroll";
	ld.local.u32 	%r104, [%rd107];
	setp.eq.s32 	%p176, %r104, 0;
	@%p176 bra 	$L__BB0_182;
	atom.shared.add.u32 	%r319, [%r359], %r104;
$L__BB0_182:
	add.s32 	%r359, %r359, 4;
	add.s64 	%rd107, %rd107, 4;
	add.s32 	%r358, %r358, 1;
	setp.ne.s32 	%p177, %r358, 0;
	@%p177 bra 	$L__BB0_180;
$L__BB0_183:
	setp.lt.s32 	%p178, %r1, 0;
	bar.sync 	0;
	setp.ne.s32 	%p179, %r2, 0;
	or.pred  	%p180, %p179, %p178;
	@%p180 bra 	$L__BB0_224;
	add.s32 	%r107, %r1, 1;
	and.b32  	%r108, %r107, 7;
	setp.lt.u32 	%p181, %r1, 7;
	mov.b32 	%r363, 0;
	@%p181 bra 	$L__BB0_203;
	and.b32  	%r363, %r107, -8;
	neg.s32 	%r361, %r363;
	mov.u32 	%r323, _ZZ16histogram_kernelPKcPjjiiE6s_hist;
	add.s32 	%r360, %r323, 16;
	add.s64 	%rd108, %rd1, 16;
$L__BB0_186:
	.pragma "nounroll";
	ld.shared.u32 	%r113, [%r360+-16];
	setp.eq.s32 	%p182, %r113, 0;
	@%p182 bra 	$L__BB0_188;
	atom.global.add.u32 	%r324, [%rd108+-16], %r113;
$L__BB0_188:
	ld.shared.u32 	%r114, [%r360+-12];
	setp.eq.s32 	%p183, %r114, 0;
	@%p183 bra 	$L__BB0_190;
	atom.global.add.u32 	%r325, [%rd108+-12], %r114;
$L__BB0_190:
	ld.shared.u32 	%r115, [%r360+-8];
	setp.eq.s32 	%p184, %r115, 0;
	@%p184 bra 	$L__BB0_192;
	atom.global.add.u32 	%r326, [%rd108+-8], %r115;
$L__BB0_192:
	ld.shared.u32 	%r116, [%r360+-4];
	setp.eq.s32 	%p185, %r116, 0;
	@%p185 bra 	$L__BB0_194;
	atom.global.add.u32 	%r327, [%rd108+-4], %r116;
$L__BB0_194:
	ld.shared.u32 	%r117, [%r360];
	setp.eq.s32 	%p186, %r117, 0;
	@%p186 bra 	$L__BB0_196;
	atom.global.add.u32 	%r328, [%rd108], %r117;
$L__BB0_196:
	ld.shared.u32 	%r118, [%r360+4];
	setp.eq.s32 	%p187, %r118, 0;
	@%p187 bra 	$L__BB0_198;
	atom.global.add.u32 	%r329, [%rd108+4], %r118;
$L__BB0_198:
	ld.shared.u32 	%r119, [%r360+8];
	setp.eq.s32 	%p188, %r119, 0;
	@%p188 bra 	$L__BB0_200;
	atom.global.add.u32 	%r330, [%rd108+8], %r119;
$L__BB0_200:
	ld.shared.u32 	%r120, [%r360+12];
	setp.eq.s32 	%p189, %r120, 0;
	@%p189 bra 	$L__BB0_202;
	atom.global.add.u32 	%r331, [%rd108+12], %r120;
$L__BB0_202:
	add.s32 	%r361, %r361, 8;
	add.s32 	%r360, %r360, 32;
	add.s64 	%rd108, %rd108, 32;
	setp.ne.s32 	%p190, %r361, 0;
	@%p190 bra 	$L__BB0_186;
$L__BB0_203:
	setp.eq.s32 	%p191, %r108, 0;
	@%p191 bra 	$L__BB0_224;
	and.b32  	%r124, %r107, 3;
	setp.lt.u32 	%p192, %r108, 4;
	@%p192 bra 	$L__BB0_214;
	shl.b32 	%r332, %r363, 2;
	mov.u32 	%r333, _ZZ16histogram_kernelPKcPjjiiE6s_hist;
	add.s32 	%r125, %r333, %r332;
	ld.shared.u32 	%r126, [%r125];
	setp.eq.s32 	%p193, %r126, 0;
	mul.wide.u32 	%rd100, %r363, 4;
	add.s64 	%rd21, %rd1, %rd100;
	@%p193 bra 	$L__BB0_207;
	atom.global.add.u32 	%r334, [%rd21], %r126;
$L__BB0_207:
	ld.shared.u32 	%r127, [%r125+4];
	setp.eq.s32 	%p194, %r127, 0;
	@%p194 bra 	$L__BB0_209;
	atom.global.add.u32 	%r335, [%rd21+4], %r127;
$L__BB0_209:
	ld.shared.u32 	%r128, [%r125+8];
	setp.eq.s32 	%p195, %r128, 0;
	@%p195 bra 	$L__BB0_211;
	atom.global.add.u32 	%r336, [%rd21+8], %r128;
$L__BB0_211:
	ld.shared.u32 	%r129, [%r125+12];
	setp.eq.s32 	%p196, %r129, 0;
	@%p196 bra 	$L__BB0_213;
	atom.global.add.u32 	%r337, [%rd21+12], %r129;
$L__BB0_213:
	add.s32 	%r363, %r363, 4;
$L__BB0_214:
	setp.eq.s32 	%p197, %r124, 0;
	@%p197 bra 	$L__BB0_224;
	setp.eq.s32 	%p198, %r124, 1;
	@%p198 bra 	$L__BB0_221;
	shl.b32 	%r338, %r363, 2;
	mov.u32 	%r339, _ZZ16histogram_kernelPKcPjjiiE6s_hist;
	add.s32 	%r132, %r339, %r338;
	ld.shared.u32 	%r133, [%r132];
	setp.eq.s32 	%p199, %r133, 0;
	mul.wide.u32 	%rd101, %r363, 4;
	add.s64 	%rd22, %rd1, %rd101;
	@%p199 bra 	$L__BB0_218;
	atom.global.add.u32 	%r340, [%rd22], %r133;
$L__BB0_218:
	ld.shared.u32 	%r134, [%r132+4];
	setp.eq.s32 	%p200, %r134, 0;
	@%p200 bra 	$L__BB0_220;
	atom.global.add.u32 	%r341, [%rd22+4], %r134;
$L__BB0_220:
	add.s32 	%r363, %r363, 2;
$L__BB0_221:
	and.b32  	%r342, %r107, 1;
	setp.eq.b32 	%p201, %r342, 1;
	not.pred 	%p202, %p201;
	@%p202 bra 	$L__BB0_224;
	shl.b32 	%r343, %r363, 2;
	mov.u32 	%r344, _ZZ16histogram_kernelPKcPjjiiE6s_hist;
	add.s32 	%r345, %r344, %r343;
	ld.shared.u32 	%r137, [%r345];
	setp.eq.s32 	%p203, %r137, 0;
	@%p203 bra 	$L__BB0_224;
	mul.wide.u32 	%rd102, %r363, 4;
	add.s64 	%rd103, %rd1, %rd102;
	atom.global.add.u32 	%r346, [%rd103], %r137;
$L__BB0_224:
	ret;

}


// ===== COMPILED SASS (sm_100) =====

	.target	sm_100

	.elftype	@"ET_EXEC"


//--------------------- .note.nv.tkinfo           --------------------------
	.section	.note.nv.tkinfo,"",@"SHT_NOTE"
	.sectionflags	@"SHF_NOTE_NV_TKINFO"
	.tkinfo
        /*0018*/ 	.word	0x00000002
        /*0030*/ 	.string	""
        /*0030*/ 	.string	"ptxas"
        /*0030*/ 	.string	"Cuda compilation tools, release 13.0, V13.0.88"
        /*0030*/ 	.string	"Build cuda_13.0.r13.0/compiler.36424714_0"
        /*0030*/ 	.string	"-arch sm_100 -m 64 "



//--------------------- .note.nv.cuinfo           --------------------------
	.section	.note.nv.cuinfo,"",@"SHT_NOTE"
	.sectionflags	@"SHF_NOTE_NV_CUINFO"
        /*0018*/ 	.short	0x0002
        /*001a*/ 	.short	0x0064
        /*001c*/ 	.short	0x0082
	.zero		2


//--------------------- .nv.info                  --------------------------
	.section	.nv.info,"",@"SHT_CUDA_INFO"
	.align	4


	//----- nvinfo : EIATTR_REGCOUNT
	.align		4
        /*0000*/ 	.byte	0x04, 0x2f
        /*0002*/ 	.short	(.L_1 - .L_0)
	.align		4
.L_0:
        /*0004*/ 	.word	index@(_Z16histogram_kernelPKcPjjii)
        /*0008*/ 	.word	0x0000001b


	//----- nvinfo : EIATTR_FRAME_SIZE
	.align		4
.L_1:
        /*000c*/ 	.byte	0x04, 0x11
        /*000e*/ 	.short	(.L_3 - .L_2)
	.align		4
.L_2:
        /*0010*/ 	.word	index@(_Z16histogram_kernelPKcPjjii)
        /*0014*/ 	.word	0x00000400


	//----- nvinfo : EIATTR_MIN_STACK_SIZE
	.align		4
.L_3:
        /*0018*/ 	.byte	0x04, 0x12
        /*001a*/ 	.short	(.L_5 - .L_4)
	.align		4
.L_4:
        /*001c*/ 	.word	index@(_Z16histogram_kernelPKcPjjii)
        /*0020*/ 	.word	0x00000400
.L_5:


//--------------------- .nv.compat                --------------------------
	.section	.nv.compat,"",@"SHT_CUDA_COMPAT_INFO"
	.align	4
        /*0000*/ 	.byte	0x02, 0x09, 0x00, 0x00, 0x02, 0x02, 0x01, 0x00, 0x02, 0x05, 0x05, 0x00, 0x03, 0x07, 0x01, 0x01
        /*0010*/ 	.byte	0x02, 0x03, 0x00, 0x00, 0x02, 0x06, 0x01, 0x00, 0x04, 0x0b, 0x08, 0x00, 0x09, 0x00, 0x00, 0x00
        /*0020*/ 	.byte	0x00, 0x00, 0x00, 0x00


//--------------------- .nv.info._Z16histogram_kernelPKcPjjii --------------------------
	.section	.nv.info._Z16histogram_kernelPKcPjjii,"",@"SHT_CUDA_INFO"
	.sectionflags	@""
	.align	4


	//----- nvinfo : EIATTR_CUDA_API_VERSION
	.align		4
        /*0000*/ 	.byte	0x04, 0x37
        /*0002*/ 	.short	(.L_7 - .L_6)
.L_6:
        /*0004*/ 	.word	0x00000082


	//----- nvinfo : EIATTR_KPARAM_INFO
	.align		4
.L_7:
        /*0008*/ 	.byte	0x04, 0x17
        /*000a*/ 	.short	(.L_9 - .L_8)
.L_8:
        /*000c*/ 	.word	0x00000000
        /*0010*/ 	.short	0x0004
        /*0012*/ 	.short	0x0018
        /*0014*/ 	.byte	0x00, 0xf0, 0x11, 0x00


	//----- nvinfo : EIATTR_KPARAM_INFO
	.align		4
.L_9:
        /*0018*/ 	.byte	0x04, 0x17
        /*001a*/ 	.short	(.L_11 - .L_10)
.L_10:
        /*001c*/ 	.word	0x00000000
        /*0020*/ 	.short	0x0003
        /*0022*/ 	.short	0x0014
        /*0024*/ 	.byte	0x00, 0xf0, 0x11, 0x00


	//----- nvinfo : EIATTR_KPARAM_INFO
	.align		4
.L_11:
        /*0028*/ 	.byte	0x04, 0x17
        /*002a*/ 	.short	(.L_13 - .L_12)
.L_12:
        /*002c*/ 	.word	0x00000000
        /*0030*/ 	.short	0x0002
        /*0032*/ 	.short	0x0010
        /*0034*/ 	.byte	0x00, 0xf0, 0x11, 0x00


	//----- nvinfo : EIATTR_KPARAM_INFO
	.align		4
.L_13:
        /*0038*/ 	.byte	0x04, 0x17
        /*003a*/ 	.short	(.L_15 - .L_14)
.L_14:
        /*003c*/ 	.word	0x00000000
        /*0040*/ 	.short	0x0001
        /*0042*/ 	.short	0x0008
        /*0044*/ 	.byte	0x00, 0xf5, 0x21, 0x00


	//----- nvinfo : EIATTR_KPARAM_INFO
	.align		4
.L_15:
        /*0048*/ 	.byte	0x04, 0x17
        /*004a*/ 	.short	(.L_17 - .L_16)
.L_16:
        /*004c*/ 	.word	0x00000000
        /*0050*/ 	.short	0x0000
        /*0052*/ 	.short	0x0000
        /*0054*/ 	.byte	0x00, 0xf5, 0x21, 0x00


	//----- nvinfo : EIATTR_SPARSE_MMA_MASK
	.align		4
.L_17:
        /*0058*/ 	.byte	0x03, 0x50
        /*005a*/ 	.short	0x0000


	//----- nvinfo : EIATTR_MAXREG_COUNT
	.align		4
        /*005c*/ 	.byte	0x03, 0x1b
        /*005e*/ 	.short	0x00ff


	//----- nvinfo : EIATTR_NUM_BARRIERS
	.align		4
        /*0060*/ 	.byte	0x02, 0x4c
        /*0062*/ 	.byte	0x01
	.zero		1


	//----- nvinfo : EIATTR_MERCURY_ISA_VERSION
	.align		4
        /*0064*/ 	.byte	0x03, 0x5f
        /*0066*/ 	.short	0x0101


	//----- nvinfo : EIATTR_INT_WARP_WIDE_INSTR_OFFSETS
	.align		4
        /*0068*/ 	.byte	0x04, 0x31
        /*006a*/ 	.short	(.L_19 - .L_18)


	//   ....[0]....
.L_18:
        /*006c*/ 	.word	0x00002200


	//   ....[1]....
        /*0070*/ 	.word	0x00002210


	//   ....[2]....
        /*0074*/ 	.word	0x000022a0


	//   ....[3]....
        /*0078*/ 	.word	0x000022b0


	//   ....[4]....
        /*007c*/ 	.word	0x00002340


	//   ....[5]....
        /*0080*/ 	.word	0x00002350


	//   ....[6]....
        /*0084*/ 	.word	0x000023e0


	//   ....[7]....
        /*0088*/ 	.word	0x000023f0


	//   ....[8]....
        /*008c*/ 	.word	0x000024f0


	//   ....[9]....
        /*0090*/ 	.word	0x00002500


	//   ....[10]....
        /*0094*/ 	.word	0x00002590


	//   ....[11]....
        /*0098*/ 	.word	0x000025a0


	//   ....[12]....
        /*009c*/ 	.word	0x00002630


	//   ....[13]....
        /*00a0*/ 	.word	0x00002640


	//   ....[14]....
        /*00a4*/ 	.word	0x000026d0


	//   ....[15]....
        /*00a8*/ 	.word	0x000026e0


	//   ....[16]....
        /*00ac*/ 	.word	0x00002770


	//   ....[17]....
        /*00b0*/ 	.word	0x00002780


	//   ....[18]....
        /*00b4*/ 	.word	0x00002810


	//   ....[19]....
        /*00b8*/ 	.word	0x00002820


	//   ....[20]....
        /*00bc*/ 	.word	0x00002910


	//   ....[21]....
        /*00c0*/ 	.word	0x00002920


	//   ....[22]....
        /*00c4*/ 	.word	0x000029b0


	//   ....[23]....
        /*00c8*/ 	.word	0x000029c0


	//   ....[24]....
        /*00cc*/ 	.word	0x00002a50


	//   ....[25]....
        /*00d0*/ 	.word	0x00002a60


	//   ....[26]....
        /*00d4*/ 	.word	0x00002af0


	//   ....[27]....
        /*00d8*/ 	.word	0x00002b00


	//   ....[28]....
        /*00dc*/ 	.word	0x00002b90


	//   ....[29]....
        /*00e0*/ 	.word	0x00002ba0


	//   ....[30]....
        /*00e4*/ 	.word	0x00002c30


	//   ....[31]....
        /*00e8*/ 	.word	0x00002c40


	//   ....[32]....
        /*00ec*/ 	.word	0x00002de0


	//   ....[33]....
        /*00f0*/ 	.word	0x00002df0


	//   ....[34]....
        /*00f4*/ 	.word	0x00002ee0


	//   ....[35]....
        /*00f8*/ 	.word	0x00002ef0


	//   ....[36]....
        /*00fc*/ 	.word	0x00002f80


	//   ....[37]....
        /*0100*/ 	.word	0x00002f90


	//   ....[38]....
        /*0104*/ 	.word	0x00003020


	//   ....[39]....
        /*0108*/ 	.word	0x00003030


	//   ....[40]....
        /*010c*/ 	.word	0x000030c0


	//   ....[41]....
        /*0110*/ 	.word	0x000030d0


	//   ....[42]....
        /*0114*/ 	.word	0x00003160


	//   ....[43]....
        /*0118*/ 	.word	0x00003170


	//   ....[44]....
        /*011c*/ 	.word	0x00003200


	//   ....[45]....
        /*0120*/ 	.word	0x00003210


	//   ....[46]....
        /*0124*/ 	.word	0x000032a0


	//   ....[47]....
        /*0128*/ 	.word	0x000032b0


	//   ....[48]....
        /*012c*/ 	.word	0x00003440


	//   ....[49]....
        /*0130*/ 	.word	0x00003450


	//   ....[50]....
        /*0134*/ 	.word	0x000034e0


	//   ....[51]....
        /*0138*/ 	.word	0x000034f0


	//   ....[52]....
        /*013c*/ 	.word	0x00003580


	//   ....[53]....
        /*0140*/ 	.word	0x00003590


	//   ....[54]....
        /*0144*/ 	.word	0x00003620


	//   ....[55]....
        /*0148*/ 	.word	0x00003630


	//   ....[56]....
        /*014c*/ 	.word	0x00003790


	//   ....[57]....
        /*0150*/ 	.word	0x000037a0


	//   ....[58]....
        /*0154*/ 	.word	0x000039f0


	//   ....[59]....
        /*0158*/ 	.word	0x00003a70


	//   ....[60]....
        /*015c*/ 	.word	0x00003b50


	//   ....[61]....
        /*0160*/ 	.word	0x00003bd0


	//   ....[62]....
        /*0164*/ 	.word	0x00003c50


	//   ....[63]....
        /*0168*/ 	.word	0x00003cd0


	//   ....[64]....
        /*016c*/ 	.word	0x00003d50


	//   ....[65]....
        /*0170*/ 	.word	0x00003dd0


	//   ....[66]....
        /*0174*/ 	.word	0x00003fa0


	//   ....[67]....
        /*0178*/ 	.word	0x00004020


	//   ....[68]....
        /*017c*/ 	.word	0x000040a0


	//   ....[69]....
        /*0180*/ 	.word	0x00004120


	//   ....[70]....
        /*0184*/ 	.word	0x00004280


	//   ....[71]....
        /*0188*/ 	.word	0x00004300


	//   ....[72]....
        /*018c*/ 	.word	0x00004430


	//----- nvinfo : EIATTR_VRC_CTA_INIT_COUNT
	.align		4
.L_19:
        /*0190*/ 	.byte	0x02, 0x4a
	.zero		1
	.zero		1


	//----- nvinfo : EIATTR_EXIT_INSTR_OFFSETS
	.align		4
        /*0194*/ 	.byte	0x04, 0x1c
        /*0196*/ 	.short	(.L_21 - .L_20)


	//   ....[0]....
.L_20:
        /*0198*/ 	.word	0x00003860


	//   ....[1]....
        /*019c*/ 	.word	0x00003e80


	//   ....[2]....
        /*01a0*/ 	.word	0x000041a0


	//   ....[3]....
        /*01a4*/ 	.word	0x00004390


	//   ....[4]....
        /*01a8*/ 	.word	0x00004400


	//   ....[5]....
        /*01ac*/ 	.word	0x000044a0


	//----- nvinfo : EIATTR_CRS_STACK_SIZE
	.align		4
.L_21:
        /*01b0*/ 	.byte	0x04, 0x1e
        /*01b2*/ 	.short	(.L_23 - .L_22)
.L_22:
        /*01b4*/ 	.word	0x00000000


	//----- nvinfo : EIATTR_CBANK_PARAM_SIZE
	.align		4
.L_23:
        /*01b8*/ 	.byte	0x03, 0x19
        /*01ba*/ 	.short	0x001c


	//----- nvinfo : EIATTR_PARAM_CBANK
	.align		4
        /*01bc*/ 	.byte	0x04, 0x0a
        /*01be*/ 	.short	(.L_25 - .L_24)
	.align		4
.L_24:
        /*01c0*/ 	.word	index@(.nv.constant0._Z16histogram_kernelPKcPjjii)
        /*01c4*/ 	.short	0x0380
        /*01c6*/ 	.short	0x001c


	//----- nvinfo : EIATTR_SW_WAR
	.align		4
.L_25:
        /*01c8*/ 	.byte	0x04, 0x36
        /*01ca*/ 	.short	(.L_27 - .L_26)
.L_26:
        /*01cc*/ 	.word	0x00000008
.L_27:


//--------------------- .nv.callgraph             --------------------------
	.section	.nv.callgraph,"",@"SHT_CUDA_CALLGRAPH"
	.align	4
	.sectionentsize	8
	.align		4
        /*0000*/ 	.word	0x00000000
	.align		4
        /*0004*/ 	.word	0xffffffff
	.align		4
        /*0008*/ 	.word	0x00000000
	.align		4
        /*000c*/ 	.word	0xfffffffe
	.align		4
        /*0010*/ 	.word	0x00000000
	.align		4
        /*0014*/ 	.word	0xfffffffd
	.align		4
        /*0018*/ 	.word	0x00000000
	.align		4
        /*001c*/ 	.word	0xfffffffc


//--------------------- .text._Z16histogram_kernelPKcPjjii --------------------------
	.section	.text._Z16histogram_kernelPKcPjjii,"ax",@progbits
	.align	128
        .global         _Z16histogram_kernelPKcPjjii
        .type           _Z16histogram_kernelPKcPjjii,@function
        .size           _Z16histogram_kernelPKcPjjii,(.L_x_154 - _Z16histogram_kernelPKcPjjii)
        .other          _Z16histogram_kernelPKcPjjii,@"STO_CUDA_ENTRY STV_DEFAULT"
_Z16histogram_kernelPKcPjjii:
.text._Z16histogram_kernelPKcPjjii:
[----:B------:R-:W0:Y:S01]  /*0000*/  LDC R1, c[0x0][0x37c] ;  /* 0x0000df00ff017b82 */ /* 0x000e220000000800 */
[----:B------:R-:W1:Y:S07]  /*0010*/  S2R R3, SR_TID.X ;  /* 0x0000000000037919 */ /* 0x000e6e0000002100 */
[----:B------:R-:W2:Y:S01]  /*0020*/  LDC R2, c[0x0][0x394] ;  /* 0x0000e500ff027b82 */ /* 0x000ea20000000800 */
[----:B------:R-:W2:Y:S01]  /*0030*/  LDCU UR4, c[0x0][0x398] ;  /* 0x00007300ff0477ac */ /* 0x000ea20008000800 */
[----:B------:R-:W-:Y:S01]  /*0040*/  BSSY.RECONVERGENT B0, `(.L_x_0) ;  /* 0x000000f000007945 */ /* 0x000fe20003800200 */
[----:B0-----:R-:W-:Y:S01]  /*0050*/  VIADD R1, R1, 0xfffffc00 ;  /* 0xfffffc0001017836 */ /* 0x001fe20000000000 */
[----:B--2---:R-:W-:-:S04]  /*0060*/  IADD3 R0, PT, PT, -R2, UR4, RZ ;  /* 0x0000000402007c10 */ /* 0x004fc8000fffe1ff */
[----:B-1----:R-:W-:-:S13]  /*0070*/  ISETP.GT.AND P0, PT, R3, R0, PT ;  /* 0x000000000300720c */ /* 0x002fda0003f04270 */
[----:B------:R-:W-:Y:S05]  /*0080*/  @P0 BRA `(.L_x_1) ;  /* 0x0000000000280947 */ /* 0x000fea0003800000 */
[----:B------:R-:W0:Y:S01]  /*0090*/  S2R R7, SR_CgaCtaId ;  /* 0x0000000000077919 */ /* 0x000e220000008800 */
[----:B------:R-:W1:Y:S01]  /*00a0*/  LDC R8, c[0x0][0x360] ;  /* 0x0000d800ff087b82 */ /* 0x000e620000000800 */
[----:B------:R-:W-:Y:S01]  /*00b0*/  MOV R4, 0x400 ;  /* 0x0000040000047802 */ /* 0x000fe20000000f00 */
[----:B------:R-:W-:-:S03]  /*00c0*/  IMAD.MOV.U32 R5, RZ, RZ, R3 ;  /* 0x000000ffff057224 */ /* 0x000fc600078e0003 */
[----:B0-----:R-:W-:-:S07]  /*00d0*/  LEA R4, R7, R4, 0x18 ;  /* 0x0000000407047211 */ /* 0x001fce00078ec0ff */
.L_x_2:
[----:B------:R-:W-:Y:S02]  /*00e0*/  IMAD R6, R5, 0x4, R4 ;  /* 0x0000000405067824 */ /* 0x000fe400078e0204 */
[----:B-1----:R-:W-:-:S03]  /*00f0*/  IMAD.IADD R5, R8, 0x1, R5 ;  /* 0x0000000108057824 */ /* 0x002fc600078e0205 */
[----:B------:R0:W-:Y:S02]  /*0100*/  STS [R6], RZ ;  /* 0x000000ff06007388 */ /* 0x0001e40000000800 */
[----:B------:R-:W-:-:S13]  /*0110*/  ISETP.GT.AND P0, PT, R5, R0, PT ;  /* 0x000000000500720c */ /* 0x000fda0003f04270 */
[----:B0-----:R-:W-:Y:S05]  /*0120*/  @!P0 BRA `(.L_x_2) ;  /* 0xfffffffc00ec8947 */ /* 0x001fea000383ffff */
.L_x_1:
[----:B------:R-:W-:Y:S05]  /*0130*/  BSYNC.RECONVERGENT B0 ;  /* 0x0000000000007941 */ /* 0x000fea0003800200 */
.L_x_0:
[----:B------:R-:W-:Y:S01]  /*0140*/  BAR.SYNC.DEFER_BLOCKING 0x0 ;  /* 0x0000000000007b1d */ /* 0x000fe20000010000 */
[----:B------:R-:W-:-:S13]  /*0150*/  ISETP.GE.AND P1, PT, R0, RZ, PT ;  /* 0x000000ff0000720c */ /* 0x000fda0003f26270 */
[----:B------:R-:W-:Y:S05]  /*0160*/  @!P1 BRA `(.L_x_3) ;  /* 0x0000000000a09947 */ /* 0x000fea0003800000 */
[C---:B------:R-:W-:Y:S01]  /*0170*/  ISETP.GE.U32.AND P0, PT, R0.reuse, 0xf, PT ;  /* 0x0000000f0000780c */ /* 0x040fe20003f06070 */
[----:B------:R-:W-:Y:S02]  /*0180*/  VIADD R4, R0, 0x1 ;  /* 0x0000000100047836 */ /* 0x000fe40000000000 */
[----:B------:R-:W-:-:S03]  /*0190*/  IMAD.MOV.U32 R6, RZ, RZ, RZ ;  /* 0x000000ffff067224 */ /* 0x000fc600078e00ff */
[----:B------:R-:W-:-:S04]  /*01a0*/  LOP3.LUT R8, R4, 0xf, RZ, 0xc0, !PT ;  /* 0x0000000f04087812 */ /* 0x000fc800078ec0ff */
[----:B------:R-:W-:-:S03]  /*01b0*/  ISETP.NE.AND P2, PT, R8, RZ, PT ;  /* 0x000000ff0800720c */ /* 0x000fc60003f45270 */
[----:B------:R-:W-:Y:S10]  /*01c0*/  @!P0 BRA `(.L_x_4) ;  /* 0x00000000002c8947 */ /* 0x000ff40003800000 */
[----:B------:R-:W-:Y:S01]  /*01d0*/  LOP3.LUT R6, R4, 0xfffffff0, RZ, 0xc0, !PT ;  /* 0xfffffff004067812 */ /* 0x000fe200078ec0ff */
[----:B------:R-:W-:-:S04]  /*01e0*/  VIADD R7, R1, 0x20 ;  /* 0x0000002001077836 */ /* 0x000fc80000000000 */
[----:B------:R-:W-:-:S07]  /*01f0*/  IMAD.MOV R5, RZ, RZ, -R6 ;  /* 0x000000ffff057224 */ /* 0x000fce00078e0a06 */
.L_x_5:
[----:B------:R-:W-:Y:S01]  /*0200*/  VIADD R5, R5, 0x10 ;  /* 0x0000001005057836 */ /* 0x000fe20000000000 */
[----:B------:R-:W-:Y:S04]  /*0210*/  STL.128 [R7+-0x20], RZ ;  /* 0xffffe0ff07007387 */ /* 0x000fe80000100c00 */
[----:B------:R-:W-:Y:S01]  /*0220*/  ISETP.NE.AND P0, PT, R5, RZ, PT ;  /* 0x000000ff0500720c */ /* 0x000fe20003f05270 */
[----:B------:R-:W-:Y:S04]  /*0230*/  STL.128 [R7+-0x10], RZ ;  /* 0xfffff0ff07007387 */ /* 0x000fe80000100c00 */
[----:B------:R-:W-:Y:S04]  /*0240*/  STL.128 [R7], RZ ;  /* 0x000000ff07007387 */ /* 0x000fe80000100c00 */
[----:B------:R0:W-:Y:S02]  /*0250*/  STL.128 [R7+0x10], RZ ;  /* 0x000010ff07007387 */ /* 0x0001e40000100c00 */
[----:B0-----:R-:W-:-:S02]  /*0260*/  VIADD R7, R7, 0x40 ;  /* 0x0000004007077836 */ /* 0x001fc40000000000 */
[----:B------:R-:W-:Y:S05]  /*0270*/  @P0 BRA `(.L_x_5) ;  /* 0xfffffffc00e00947 */ /* 0x000fea000383ffff */
.L_x_4:
[----:B------:R-:W-:Y:S05]  /*0280*/  @!P2 BRA `(.L_x_3) ;  /* 0x000000000058a947 */ /* 0x000fea0003800000 */
[----:B------:R-:W-:Y:S02]  /*0290*/  ISETP.GE.U32.AND P0, PT, R8, 0x8, PT ;  /* 0x000000080800780c */ /* 0x000fe40003f06070 */
[----:B------:R-:W-:-:S04]  /*02a0*/  LOP3.LUT R5, R4, 0x7, RZ, 0xc0, !PT ;  /* 0x0000000704057812 */ /* 0x000fc800078ec0ff */
[----:B------:R-:W-:-:S07]  /*02b0*/  ISETP.NE.AND P2, PT, R5, RZ, PT ;  /* 0x000000ff0500720c */ /* 0x000fce0003f45270 */
[C---:B------:R-:W-:Y:S02]  /*02c0*/  @P0 IMAD R7, R6.reuse, 0x4, R1 ;  /* 0x0000000406070824 */ /* 0x040fe400078e0201 */
[----:B------:R-:W-:-:S03]  /*02d0*/  @P0 VIADD R6, R6, 0x8 ;  /* 0x0000000806060836 */ /* 0x000fc60000000000 */
[----:B------:R0:W-:Y:S04]  /*02e0*/  @P0 STL.128 [R7], RZ ;  /* 0x000000ff07000387 */ /* 0x0001e80000100c00 */
[----:B------:R0:W-:Y:S01]  /*02f0*/  @P0 STL.128 [R7+0x10], RZ ;  /* 0x000010ff07000387 */ /* 0x0001e20000100c00 */
[----:B------:R-:W-:Y:S05]  /*0300*/  @!P2 BRA `(.L_x_3) ;  /* 0x000000000038a947 */ /* 0x000fea0003800000 */
[----:B------:R-:W-:Y:S02]  /*0310*/  ISETP.GE.U32.AND P0, PT, R5, 0x4, PT ;  /* 0x000000040500780c */ /* 0x000fe40003f06070 */
[----:B------:R-:W-:-:S04]  /*0320*/  LOP3.LUT R4, R4, 0x3, RZ, 0xc0, !PT ;  /* 0x0000000304047812 */ /* 0x000fc800078ec0ff */
[----:B------:R-:W-:-:S07]  /*0330*/  ISETP.NE.AND P2, PT, R4, RZ, PT ;  /* 0x000000ff0400720c */ /* 0x000fce0003f45270 */
[C---:B------:R-:W-:Y:S02]  /*0340*/  @P0 IMAD R5, R6.reuse, 0x4, R1 ;  /* 0x0000000406050824 */ /* 0x040fe400078e0201 */
[----:B------:R-:W-:-:S03]  /*0350*/  @P0 VIADD R6, R6, 0x4 ;  /* 0x0000000406060836 */ /* 0x000fc60000000000 */
[----:B------:R1:W-:Y:S01]  /*0360*/  @P0 STL.128 [R5], RZ ;  /* 0x000000ff05000387 */ /* 0x0003e20000100c00 */
[----:B------:R-:W-:Y:S05]  /*0370*/  @!P2 BRA `(.L_x_3) ;  /* 0x00000000001ca947 */ /* 0x000fea0003800000 */
[----:B------:R-:W-:Y:S02]  /*0380*/  IMAD R6, R6, 0x4, R1 ;  /* 0x0000000406067824 */ /* 0x000fe400078e0201 */
[----:B------:R-:W-:-:S07]  /*0390*/  IMAD.MOV R4, RZ, RZ, -R4 ;  /* 0x000000ffff047224 */ /* 0x000fce00078e0a04 */
.L_x_6:
[----:B------:R-:W-:Y:S01]  /*03a0*/  VIADD R4, R4, 0x1 ;  /* 0x0000000104047836 */ /* 0x000fe20000000000 */
[----:B------:R2:W-:Y:S04]  /*03b0*/  STL [R6], RZ ;  /* 0x000000ff06007387 */ /* 0x0005e80000100800 */
[----:B------:R-:W-:Y:S01]  /*03c0*/  ISETP.NE.AND P0, PT, R4, RZ, PT ;  /* 0x000000ff0400720c */ /* 0x000fe20003f05270 */
[----:B--2---:R-:W-:-:S12]  /*03d0*/  VIADD R6, R6, 0x4 ;  /* 0x0000000406067836 */ /* 0x004fd80000000000 */
[----:B------:R-:W-:Y:S05]  /*03e0*/  @P0 BRA `(.L_x_6) ;  /* 0xfffffffc00ec0947 */ /* 0x000fea000383ffff */
.L_x_3:
[----:B------:R-:W2:Y:S01]  /*03f0*/  S2UR UR4, SR_CTAID.X ;  /* 0x00000000000479c3 */ /* 0x000ea20000002500 */
[----:B------:R-:W3:Y:S01]  /*0400*/  LDCU UR5, c[0x0][0x390] ;  /* 0x00007200ff0577ac */ /* 0x000ee20008000800 */
[----:B------:R-:W-:Y:S01]  /*0410*/  BSSY.RECONVERGENT B0, `(.L_x_7) ;  /* 0x000001e000007945 */ /* 0x000fe20003800200 */
[----:B------:R-:W4:Y:S05]  /*0420*/  LDCU.64 UR6, c[0x0][0x380] ;  /* 0x00007000ff0677ac */ /* 0x000f2a0008000a00 */
[----:B------:R-:W2:Y:S02]  /*0430*/  LDC R6, c[0x0][0x360] ;  /* 0x0000d800ff067b82 */ /* 0x000ea40000000800 */
[----:B--2---:R-:W-:-:S04]  /*0440*/  IMAD R6, R6, UR4, R3 ;  /* 0x0000000406067c24 */ /* 0x004fc8000f8e0203 */
[----:B------:R-:W-:-:S04]  /*0450*/  IMAD.SHL.U32 R6, R6, 0x20, RZ ;  /* 0x0000002006067824 */ /* 0x000fc800078e00ff */
[C---:B-1----:R-:W-:Y:S02]  /*0460*/  VIADD R5, R6.reuse, 0x2 ;  /* 0x0000000206057836 */ /* 0x042fe40000000000 */
[C---:B------:R-:W-:Y:S02]  /*0470*/  VIADD R4, R6.reuse, 0x1 ;  /* 0x0000000106047836 */ /* 0x040fe40000000000 */
[C---:B0-----:R-:W-:Y:S01]  /*0480*/  VIADD R7, R6.reuse, 0x3 ;  /* 0x0000000306077836 */ /* 0x041fe20000000000 */
[----:B---3--:R-:W-:Y:S01]  /*0490*/  ISETP.GE.U32.AND P3, PT, R5, UR5, PT ;  /* 0x0000000505007c0c */ /* 0x008fe2000bf66070 */
[----:B------:R-:W-:Y:S01]  /*04a0*/  VIADD R5, R6, 0x4 ;  /* 0x0000000406057836 */ /* 0x000fe20000000000 */
[----:B------:R-:W-:Y:S01]  /*04b0*/  ISETP.GE.U32.AND P2, PT, R4, UR5, PT ;  /* 0x0000000504007c0c */ /* 0x000fe2000bf46070 */
[C---:B------:R-:W-:Y:S01]  /*04c0*/  VIADD R9, R6.reuse, 0x6 ;  /* 0x0000000606097836 */ /* 0x040fe20000000000 */
[----:B----4-:R-:W-:Y:S02]  /*04d0*/  IADD3 R4, P0, PT, R6, UR6, RZ ;  /* 0x0000000606047c10 */ /* 0x010fe4000ff1e0ff */
[----:B------:R-:W-:-:S02]  /*04e0*/  ISETP.GE.U32.AND P5, PT, R5, UR5, PT ;  /* 0x0000000505007c0c */ /* 0x000fc4000bfa6070 */
[----:B------:R-:W-:Y:S01]  /*04f0*/  ISETP.GE.U32.AND P4, PT, R7, UR5, PT ;  /* 0x0000000507007c0c */ /* 0x000fe2000bf86070 */
[----:B------:R-:W-:Y:S01]  /*0500*/  IMAD.X R5, RZ, RZ, UR7, P0 ;  /* 0x00000007ff057e24 */ /* 0x000fe200080e06ff */
[C---:B------:R-:W-:Y:S01]  /*0510*/  ISETP.GE.U32.AND P0, PT, R6.reuse, UR5, PT ;  /* 0x0000000506007c0c */ /* 0x040fe2000bf06070 */
[----:B------:R-:W-:Y:S01]  /*0520*/  VIADD R7, R6, 0x5 ;  /* 0x0000000506077836 */ /* 0x000fe20000000000 */
[----:B------:R-:W0:Y:S04]  /*0530*/  LDCU.64 UR6, c[0x0][0x358] ;  /* 0x00006b00ff0677ac */ /* 0x000e280008000a00 */
[----:B------:R-:W-:-:S07]  /*0540*/  ISETP.GE.U32.AND P6, PT, R7, UR5, PT ;  /* 0x0000000507007c0c */ /* 0x000fce000bfc6070 */
[----:B------:R-:W-:Y:S06]  /*0550*/  @P0 BRA `(.L_x_8) ;  /* 0x0000000000240947 */ /* 0x000fec0003800000 */
[----:B0-----:R-:W2:Y:S02]  /*0560*/  LDG.E.U8 R7, desc[UR6][R4.64] ;  /* 0x0000000604077981 */ /* 0x001ea4000c1e1100 */
[----:B--2---:R-:W-:-:S05]  /*0570*/  IMAD.IADD R7, R7, 0x1, -R2 ;  /* 0x0000000107077824 */ /* 0x004fca00078e0a02 */
[----:B------:R-:W-:-:S04]  /*0580*/  ISETP.GT.AND P0, PT, R7, R0, PT ;  /* 0x000000000700720c */ /* 0x000fc80003f04270 */
[----:B------:R-:W-:-:S13]  /*0590*/  ISETP.LT.OR P0, PT, R7, RZ, P0 ;  /* 0x000000ff0700720c */ /* 0x000fda0000701670 */
[----:B------:R-:W-:Y:S05]  /*05a0*/  @P0 BRA `(.L_x_8) ;  /* 0x0000000000100947 */ /* 0x000fea0003800000 */
[----:B------:R-:W-:-:S05]  /*05b0*/  IMAD R7, R7, 0x4, R1 ;  /* 0x0000000407077824 */ /* 0x000fca00078e0201 */
[----:B------:R-:W2:Y:S02]  /*05c0*/  LDL R8, [R7] ;  /* 0x0000000007087983 */ /* 0x000ea40000100800 */
[----:B--2---:R-:W-:-:S05]  /*05d0*/  VIADD R8, R8, 0x1 ;  /* 0x0000000108087836 */ /* 0x004fca0000000000 */
[----:B------:R1:W-:Y:S02]  /*05e0*/  STL [R7], R8 ;  /* 0x0000000807007387 */ /* 0x0003e40000100800 */
.L_x_8:
[----:B0-----:R-:W-:Y:S05]  /*05f0*/  BSYNC.RECONVERGENT B0 ;  /* 0x0000000000007941 */ /* 0x001fea0003800200 */
.L_x_7:
[----:B------:R-:W-:Y:S01]  /*0600*/  BSSY.RECONVERGENT B0, `(.L_x_9) ;  /* 0x000000d000007945 */ /* 0x000fe20003800200 */
[----:B------:R-:W-:Y:S01]  /*0610*/  ISETP.GE.U32.AND P0, PT, R9, UR5, PT ;  /* 0x0000000509007c0c */ /* 0x000fe2000bf06070 */
[----:B------:R-:W-:Y:S02]  /*0620*/  VIADD R9, R6, 0x7 ;  /* 0x0000000706097836 */ /* 0x000fe40000000000 */
[----:B------:R-:W-:Y:S10]  /*0630*/  @P2 BRA `(.L_x_10) ;  /* 0x0000000000242947 */ /* 0x000ff40003800000 */
[----:B-1----:R-:W2:Y:S02]  /*0640*/  LDG.E.U8 R7, desc[UR6][R4.64+0x1] ;  /* 0x0000010604077981 */ /* 0x002ea4000c1e1100 */
        /* <DEDUP_REMOVED lines=8> */
.L_x_10:
[----:B------:R-:W-:Y:S05]  /*06d0*/  BSYNC.RECONVERGENT B0 ;  /* 0x0000000000007941 */ /* 0x000fea0003800200 */
.L_x_9:
[----:B------:R-:W-:Y:S01]  /*06e0*/  BSSY.RECONVERGENT B0, `(.L_x_11) ;  /* 0x000000d000007945 */ /* 0x000fe20003800200 */
[----:B------:R-:W-:Y:S01]  /*06f0*/  ISETP.GE.U32.AND P2, PT, R9, UR5, PT ;  /* 0x0000000509007c0c */ /* 0x000fe2000bf46070 */
[----:B------:R-:W-:Y:S02]  /*0700*/  VIADD R9, R6, 0x8 ;  /* 0x0000000806097836 */ /* 0x000fe40000000000 */
[----:B------:R-:W-:Y:S10]  /*0710*/  @P3 BRA `(.L_x_12) ;  /* 0x0000000000243947 */ /* 0x000ff40003800000 */
[----:B01----:R-:W2:Y:S02]  /*0720*/  LDG.E.U8 R7, desc[UR6][R4.64+0x2] ;  /* 0x0000020604077981 */ /* 0x003ea4000c1e1100 */
        /* <DEDUP_REMOVED lines=8> */
.L_x_12:
[----:B------:R-:W-:Y:S05]  /*07b0*/  BSYNC.RECONVERGENT B0 ;  /* 0x0000000000007941 */ /* 0x000fea0003800200 */
.L_x_11:
[----:B------:R-:W-:Y:S01]  /*07c0*/  BSSY.RECONVERGENT B0, `(.L_x_13) ;  /* 0x000000d000007945 */ /* 0x000fe20003800200 */
[----:B------:R-:W-:Y:S01]  /*07d0*/  ISETP.GE.U32.AND P3, PT, R9, UR5, PT ;  /* 0x0000000509007c0c */ /* 0x000fe2000bf66070 */
[----:B------:R-:W-:Y:S02]  /*07e0*/  VIADD R9, R6, 0x9 ;  /* 0x0000000906097836 */ /* 0x000fe40000000000 */
[----:B------:R-:W-:Y:S10]  /*07f0*/  @P4 BRA `(.L_x_14) ;  /* 0x0000000000244947 */ /* 0x000ff40003800000 */
[----:B012---:R-:W2:Y:S02]  /*0800*/  LDG.E.U8 R7, desc[UR6][R4.64+0x3] ;  /* 0x0000030604077981 */ /* 0x007ea4000c1e1100 */
        /* <DEDUP_REMOVED lines=8> */
.L_x_14:
[----:B------:R-:W-:Y:S05]  /*0890*/  BSYNC.RECONVERGENT B0 ;  /* 0x0000000000007941 */ /* 0x000fea0003800200 */
.L_x_13:
[----:B------:R-:W-:Y:S01]  /*08a0*/  BSSY.RECONVERGENT B0, `(.L_x_15) ;  /* 0x000000d000007945 */ /* 0x000fe20003800200 */
[----:B------:R-:W-:Y:S01]  /*08b0*/  ISETP.GE.U32.AND P4, PT, R9, UR5, PT ;  /* 0x0000000509007c0c */ /* 0x000fe2000bf86070 */
[----:B------:R-:W-:Y:S02]  /*08c0*/  VIADD R9, R6, 0xa ;  /* 0x0000000a06097836 */ /* 0x000fe40000000000 */
[----:B------:R-:W-:Y:S10]  /*08d0*/  @P5 BRA `(.L_x_16) ;  /* 0x0000000000245947 */ /* 0x000ff40003800000 */
[----:B0123--:R-:W2:Y:S02]  /*08e0*/  LDG.E.U8 R7, desc[UR6][R4.64+0x4] ;  /* 0x0000040604077981 */ /* 0x00fea4000c1e1100 */
        /* <DEDUP_REMOVED lines=8> */
.L_x_16:
[----:B------:R-:W-:Y:S05]  /*0970*/  BSYNC.RECONVERGENT B0 ;  /* 0x0000000000007941 */ /* 0x000fea0003800200 */
.L_x_15:
[----:B------:R-:W-:Y:S01]  /*0980*/  BSSY.RECONVERGENT B0, `(.L_x_17) ;  /* 0x000000d000007945 */ /* 0x000fe20003800200 */
[----:B------:R-:W-:Y:S01]  /*0990*/  ISETP.GE.U32.AND P5, PT, R9, UR5, PT ;  /* 0x0000000509007c0c */ /* 0x000fe2000bfa6070 */
[----:B------:R-:W-:Y:S02]  /*09a0*/  VIADD R9, R6, 0xb ;  /* 0x0000000b06097836 */ /* 0x000fe40000000000 */
[----:B------:R-:W-:Y:S10]  /*09b0*/  @P6 BRA `(.L_x_18) ;  /* 0x0000000000246947 */ /* 0x000ff40003800000 */
[----:B01234-:R-:W2:Y:S02]  /*09c0*/  LDG.E.U8 R7, desc[UR6][R4.64+0x5] ;  /* 0x0000050604077981 */ /* 0x01fea4000c1e1100 */
        /* <DEDUP_REMOVED lines=8> */
.L_x_18:
[----:B------:R-:W-:Y:S05]  /*0a50*/  BSYNC.RECONVERGENT B0 ;  /* 0x0000000000007941 */ /* 0x000fea0003800200 */
.L_x_17:
        /* <DEDUP_REMOVED lines=13> */
.L_x_20:
[----:B------:R-:W-:Y:S05]  /*0b30*/  BSYNC.RECONVERGENT B0 ;  /* 0x0000000000007941 */ /* 0x000fea0003800200 */
.L_x_19:
        /* <DEDUP_REMOVED lines=13> */
.L_x_22:
[----:B------:R-:W-:Y:S05]  /*0c10*/  BSYNC.RECONVERGENT B0 ;  /* 0x0000000000007941 */ /* 0x000fea0003800200 */
.L_x_21:
        /* <DEDUP_REMOVED lines=13> */
.L_x_24:
[----:B------:R-:W-:Y:S05]  /*0cf0*/  BSYNC.RECONVERGENT B0 ;  /* 0x0000000000007941 */ /* 0x000fea0003800200 */
.L_x_23:
        /* <DEDUP_REMOVED lines=13> */
.L_x_26:
[----:B------:R-:W-:Y:S05]  /*0dd0*/  BSYNC.RECONVERGENT B0 ;  /* 0x0000000000007941 */ /* 0x000fea0003800200 */
.L_x_25:
        /* <DEDUP_REMOVED lines=13> */
.L_x_28:
[----:B------:R-:W-:Y:S05]  /*0eb0*/  BSYNC.RECONVERGENT B0 ;  /* 0x0000000000007941 */ /* 0x000fea0003800200 */
.L_x_27:
        /* <DEDUP_REMOVED lines=13> */
.L_x_30:
[----:B------:R-:W-:Y:S05]  /*0f90*/  BSYNC.RECONVERGENT B0 ;  /* 0x0000000000007941 */ /* 0x000fea0003800200 */
.L_x_29:
        /* <DEDUP_REMOVED lines=13> */
.L_x_32:
[----:B------:R-:W-:Y:S05]  /*1070*/  BSYNC.RECONVERGENT B0 ;  /* 0x0000000000007941 */ /* 0x000fea0003800200 */
.L_x_31:
        /* <DEDUP_REMOVED lines=13> */
.L_x_34:
[----:B------:R-:W-:Y:S05]  /*1150*/  BSYNC.RECONVERGENT B0 ;  /* 0x0000000000007941 */ /* 0x000fea0003800200 */
.L_x_33:
        /* <DEDUP_REMOVED lines=13> */
.L_x_36:
[----:B------:R-:W-:Y:S05]  /*1230*/  BSYNC.RECONVERGENT B0 ;  /* 0x0000000000007941 */ /* 0x000fea0003800200 */
.L_x_35:
        /* <DEDUP_REMOVED lines=13> */
.L_x_38:
[----:B------:R-:W-:Y:S05]  /*1310*/  BSYNC.RECONVERGENT B0 ;  /* 0x0000000000007941 */ /* 0x000fea0003800200 */
.L_x_37:
        /* <DEDUP_REMOVED lines=13> */
.L_x_40:
[----:B------:R-:W-:Y:S05]  /*13f0*/  BSYNC.RECONVERGENT B0 ;  /* 0x0000000000007941 */ /* 0x000fea0003800200 */
.L_x_39:
        /* <DEDUP_REMOVED lines=13> */
.L_x_42:
[----:B------:R-:W-:Y:S05]  /*14d0*/  BSYNC.RECONVERGENT B0 ;  /* 0x0000000000007941 */ /* 0x000fea0003800200 */
.L_x_41:
        /* <DEDUP_REMOVED lines=13> */
.L_x_44:
[----:B------:R-:W-:Y:S05]  /*15b0*/  BSYNC.RECONVERGENT B0 ;  /* 0x0000000000007941 */ /* 0x000fea0003800200 */
.L_x_43:
        /* <DEDUP_REMOVED lines=13> */
.L_x_46:
[----:B------:R-:W-:Y:S05]  /*1690*/  BSYNC.RECONVERGENT B0 ;  /* 0x0000000000007941 */ /* 0x000fea0003800200 */
.L_x_45:
        /* <DEDUP_REMOVED lines=13> */
.L_x_48:
[----:B------:R-:W-:Y:S05]  /*1770*/  BSYNC.RECONVERGENT B0 ;  /* 0x0000000000007941 */ /* 0x000fea0003800200 */
.L_x_47:
        /* <DEDUP_REMOVED lines=13> */
.L_x_50:
[----:B------:R-:W-:Y:S05]  /*1850*/  BSYNC.RECONVERGENT B0 ;  /* 0x0000000000007941 */ /* 0x000fea0003800200 */
.L_x_49:
        /* <DEDUP_REMOVED lines=13> */
.L_x_52:
[----:B------:R-:W-:Y:S05]  /*1930*/  BSYNC.RECONVERGENT B0 ;  /* 0x0000000000007941 */ /* 0x000fea0003800200 */
.L_x_51:
        /* <DEDUP_REMOVED lines=13> */
.L_x_54:
[----:B------:R-:W-:Y:S05]  /*1a10*/  BSYNC.RECONVERGENT B0 ;  /* 0x0000000000007941 */ /* 0x000fea0003800200 */
.L_x_53:
        /* <DEDUP_REMOVED lines=13> */
.L_x_56:
[----:B------:R-:W-:Y:S05]  /*1af0*/  BSYNC.RECONVERGENT B0 ;  /* 0x0000000000007941 */ /* 0x000fea0003800200 */
.L_x_55:
[----:B------:R-:W-:Y:S01]  /*1b00*/  BSSY.RECONVERGENT B0, `(.L_x_57) ;  /* 0x000000d000007945 */ /* 0x000fe20003800200 */
[----:B------:R-:W-:Y:S01]  /*1b10*/  ISETP.GE.U32.AND P0, PT, R9, UR5, PT ;  /* 0x0000000509007c0c */ /* 0x000fe2000bf06070 */
[----:B01234-:R-:W-:Y:S02]  /*1b20*/  VIADD R8, R6, 0x1f ;  /* 0x0000001f06087836 */ /* 0x01ffe40000000000 */
[----:B------:R-:W-:Y:S10]  /*1b30*/  @P2 BRA `(.L_x_58) ;  /* 0x0000000000242947 */ /* 0x000ff40003800000 */
[----:B------:R-:W2:Y:S02]  /*1b40*/  LDG.E.U8 R7, desc[UR6][R4.64+0x19] ;  /* 0x0000190604077981 */ /* 0x000ea4000c1e1100 */
        /* <DEDUP_REMOVED lines=8> */
.L_x_58:
[----:B------:R-:W-:Y:S05]  /*1bd0*/  BSYNC.RECONVERGENT B0 ;  /* 0x0000000000007941 */ /* 0x000fea0003800200 */
.L_x_57:
[----:B------:R-:W-:Y:S01]  /*1be0*/  BSSY.RECONVERGENT B0, `(.L_x_59) ;  /* 0x000000c000007945 */ /* 0x000fe20003800200 */
[----:B------:R-:W-:-:S03]  /*1bf0*/  ISETP.GE.U32.AND P2, PT, R8, UR5, PT ;  /* 0x0000000508007c0c */ /* 0x000fc6000bf46070 */
[----:B------:R-:W-:Y:S10]  /*1c00*/  @P3 BRA `(.L_x_60) ;  /* 0x0000000000243947 */ /* 0x000ff40003800000 */
        /* <DEDUP_REMOVED lines=9> */
.L_x_60:
[----:B------:R-:W-:Y:S05]  /*1ca0*/  BSYNC.RECONVERGENT B0 ;  /* 0x0000000000007941 */ /* 0x000fea0003800200 */
.L_x_59:
[----:B------:R-:W-:Y:S04]  /*1cb0*/  BSSY.RECONVERGENT B0, `(.L_x_61) ;  /* 0x000000b000007945 */ /* 0x000fe80003800200 */
[----:B------:R-:W-:Y:S05]  /*1cc0*/  @P4 BRA `(.L_x_62) ;  /* 0x0000000000244947 */ /* 0x000fea0003800000 */
        /* <DEDUP_REMOVED lines=9> */
.L_x_62:
[----:B------:R-:W-:Y:S05]  /*1d60*/  BSYNC.RECONVERGENT B0 ;  /* 0x0000000000007941 */ /* 0x000fea0003800200 */
.L_x_61:
[----:B------:R-:W-:Y:S04]  /*1d70*/  BSSY.RECONVERGENT B0, `(.L_x_63) ;  /* 0x000000b000007945 */ /* 0x000fe80003800200 */
[----:B------:R-:W-:Y:S05]  /*1d80*/  @P5 BRA `(.L_x_64) ;  /* 0x0000000000245947 */ /* 0x000fea0003800000 */
        /* <DEDUP_REMOVED lines=9> */
.L_x_64:
[----:B------:R-:W-:Y:S05]  /*1e20*/  BSYNC.RECONVERGENT B0 ;  /* 0x0000000000007941 */ /* 0x000fea0003800200 */
.L_x_63:
[----:B------:R-:W-:Y:S04]  /*1e30*/  BSSY.RECONVERGENT B0, `(.L_x_65) ;  /* 0x000000b000007945 */ /* 0x000fe80003800200 */
[----:B------:R-:W-:Y:S05]  /*1e40*/  @P6 BRA `(.L_x_66) ;  /* 0x0000000000246947 */ /* 0x000fea0003800000 */
        /* <DEDUP_REMOVED lines=9> */
.L_x_66:
[----:B------:R-:W-:Y:S05]  /*1ee0*/  BSYNC.RECONVERGENT B0 ;  /* 0x0000000000007941 */ /* 0x000fea0003800200 */
.L_x_65:
[----:B------:R-:W-:Y:S04]  /*1ef0*/  BSSY.RECONVERGENT B0, `(.L_x_67) ;  /* 0x000000b000007945 */ /* 0x000fe80003800200 */
[----:B------:R-:W-:Y:S05]  /*1f00*/  @P0 BRA `(.L_x_68) ;  /* 0x0000000000240947 */ /* 0x000fea0003800000 */
        /* <DEDUP_REMOVED lines=9> */
.L_x_68:
[----:B------:R-:W-:Y:S05]  /*1fa0*/  BSYNC.RECONVERGENT B0 ;  /* 0x0000000000007941 */ /* 0x000fea0003800200 */
.L_x_67:
[----:B------:R-:W-:Y:S04]  /*1fb0*/  BSSY.RECONVERGENT B0, `(.L_x_69) ;  /* 0x000000b000007945 */ /* 0x000fe80003800200 */
[----:B------:R-:W-:Y:S05]  /*1fc0*/  @P2 BRA `(.L_x_70) ;  /* 0x0000000000242947 */ /* 0x000fea0003800000 */
[----:B------:R-:W5:Y:S02]  /*1fd0*/  LDG.E.U8 R5, desc[UR6][R4.64+0x1f] ;  /* 0x00001f0604057981 */ /* 0x000f64000c1e1100 */
[----:B-----5:R-:W-:-:S05]  /*1fe0*/  IMAD.IADD R2, R5, 0x1, -R2 ;  /* 0x0000000105027824 */ /* 0x020fca00078e0a02 */
[----:B------:R-:W-:-:S04]  /*1ff0*/  ISETP.GT.AND P0, PT, R2, R0, PT ;  /* 0x000000000200720c */ /* 0x000fc80003f04270 */
[----:B------:R-:W-:-:S13]  /*2000*/  ISETP.LT.OR P0, PT, R2, RZ, P0 ;  /* 0x000000ff0200720c */ /* 0x000fda0000701670 */
[----:B------:R-:W-:Y:S05]  /*2010*/  @P0 BRA `(.L_x_70) ;  /* 0x0000000000100947 */ /* 0x000fea0003800000 */
[----:B------:R-:W-:-:S05]  /*2020*/  IMAD R2, R2, 0x4, R1 ;  /* 0x0000000402027824 */ /* 0x000fca00078e0201 */
[----:B------:R-:W5:Y:S02]  /*2030*/  LDL R4, [R2] ;  /* 0x0000000002047983 */ /* 0x000f640000100800 */
[----:B-----5:R-:W-:-:S05]  /*2040*/  VIADD R5, R4, 0x1 ;  /* 0x0000000104057836 */ /* 0x020fca0000000000 */
[----:B------:R0:W-:Y:S02]  /*2050*/  STL [R2], R5 ;  /* 0x0000000502007387 */ /* 0x0001e40000100800 */
.L_x_70:
[----:B------:R-:W-:Y:S05]  /*2060*/  BSYNC.RECONVERGENT B0 ;  /* 0x0000000000007941 */ /* 0x000fea0003800200 */
.L_x_69:
[----:B------:R-:W-:Y:S05]  /*2070*/  @!P1 BRA `(.L_x_71) ;  /* 0x0000001400ec9947 */ /* 0x000fea0003800000 */
[C---:B------:R-:W-:Y:S01]  /*2080*/  ISETP.GE.U32.AND P0, PT, R0.reuse, 0xf, PT ;  /* 0x0000000f0000780c */ /* 0x040fe20003f06070 */
[----:B------:R-:W-:Y:S02]  /*2090*/  VIADD R20, R0, 0x1 ;  /* 0x0000000100147836 */ /* 0x000fe40000000000 */
[----:B0-----:R-:W-:-:S03]  /*20a0*/  IMAD.MOV.U32 R2, RZ, RZ, RZ ;  /* 0x000000ffff027224 */ /* 0x001fc600078e00ff */
[----:B------:R-:W-:-:S07]  /*20b0*/  LOP3.LUT R24, R20, 0xf, RZ, 0xc0, !PT ;  /* 0x0000000f14187812 */ /* 0x000fce00078ec0ff */
[----:B------:R-:W-:Y:S05]  /*20c0*/  @!P0 BRA `(.L_x_72) ;  /* 0x0000000c00008947 */ /* 0x000fea0003800000 */
[----:B------:R-:W0:Y:S01]  /*20d0*/  S2UR UR5, SR_CgaCtaId ;  /* 0x00000000000579c3 */ /* 0x000e220000008800 */
[----:B------:R-:W-:Y:S01]  /*20e0*/  LOP3.LUT R2, R20, 0xfffffff0, RZ, 0xc0, !PT ;  /* 0xfffffff014027812 */ /* 0x000fe200078ec0ff */
[----:B------:R-:W-:Y:S01]  /*20f0*/  UMOV UR4, 0x400 ;  /* 0x0000040000047882 */ /* 0x000fe20000000000 */
[----:B------:R-:W-:-:S03]  /*2100*/  VIADD R21, R1, 0x20 ;  /* 0x0000002001157836 */ /* 0x000fc60000000000 */
[----:B------:R-:W-:Y:S01]  /*2110*/  IMAD.MOV R22, RZ, RZ, -R2 ;  /* 0x000000ffff167224 */ /* 0x000fe200078e0a02 */
[----:B0-----:R-:W-:-:S04]  /*2120*/  ULEA UR4, UR5, UR4, 0x18 ;  /* 0x0000000405047291 */ /* 0x001fc8000f8ec0ff */
[----:B------:R-:W-:-:S12]  /*2130*/  UIADD3 UR4, UPT, UPT, UR4, 0x20, URZ ;  /* 0x0000002004047890 */ /* 0x000fd8000fffe0ff */
.L_x_105:
[----:B-1234-:R-:W2:Y:S04]  /*2140*/  LDL.128 R4, [R21+-0x20] ;  /* 0xffffe00015047983 */ /* 0x01eea80000100c00 */
[----:B0-----:R0:W5:Y:S04]  /*2150*/  LDL.128 R8, [R21+-0x10] ;  /* 0xfffff00015087983 */ /* 0x0011680000100c00 */
[----:B------:R0:W5:Y:S04]  /*2160*/  LDL.128 R12, [R21] ;  /* 0x00000000150c7983 */ /* 0x0001680000100c00 */
[----:B------:R0:W5:Y:S01]  /*2170*/  LDL.128 R16, [R21+0x10] ;  /* 0x0000100015107983 */ /* 0x0001620000100c00 */
[----:B------:R-:W-:Y:S01]  /*2180*/  BSSY.RECONVERGENT B0, `(.L_x_73) ;  /* 0x000000e000007945 */ /* 0x000fe20003800200 */
[----:B------:R-:W-:Y:S01]  /*2190*/  VIADD R22, R22, 0x10 ;  /* 0x0000001016167836 */ /* 0x000fe20000000000 */
[----:B--2---:R-:W-:-:S02]  /*21a0*/  ISETP.NE.AND P0, PT, R4, RZ, PT ;  /* 0x000000ff0400720c */ /* 0x004fc40003f05270 */
[----:B------:R-:W-:Y:S02]  /*21b0*/  ISETP.NE.AND P1, PT, R5, RZ, PT ;  /* 0x000000ff0500720c */ /* 0x000fe40003f25270 */
[----:B------:R-:W-:Y:S02]  /*21c0*/  ISETP.NE.AND P2, PT, R6, RZ, PT ;  /* 0x000000ff0600720c */ /* 0x000fe40003f45270 */
[----:B------:R-:W-:-:S07]  /*21d0*/  ISETP.NE.AND P3, PT, R7, RZ, PT ;  /* 0x000000ff0700720c */ /* 0x000fce0003f65270 */
[----:B0-----:R-:W-:Y:S06]  /*21e0*/  @!P0 BRA `(.L_x_74) ;  /* 0x00000000001c8947 */ /* 0x001fec0003800000 */
[----:B------:R-:W0:Y:S01]  /*21f0*/  S2R R23, SR_LANEID ;  /* 0x0000000000177919 */ /* 0x000e220000000000 */
[----:B------:R-:W1:Y:S01]  /*2200*/  REDUX.SUM UR8, R4 ;  /* 0x00000000040873c4 */ /* 0x000e62000000c000 */
[----:B------:R-:W-:Y:S02]  /*2210*/  VOTEU.ANY UR5, UPT, PT ;  /* 0x0000000000057886 */ /* 0x000fe400038e0100 */
[----:B------:R-:W-:-:S06]  /*2220*/  UFLO.U32 UR5, UR5 ;  /* 0x00000005000572bd */ /* 0x000fcc00080e0000 */
[----:B0-----:R-:W-:Y:S01]  /*2230*/  ISETP.EQ.U32.AND P0, PT, R23, UR5, PT ;  /* 0x0000000517007c0c */ /* 0x001fe2000bf02070 */
[----:B-1----:R-:W-:-:S12]  /*2240*/  IMAD.U32 R23, RZ, RZ, UR8 ;  /* 0x00000008ff177e24 */ /* 0x002fd8000f8e00ff */
[----:B------:R0:W-:Y:S02]  /*2250*/  @P0 ATOMS.ADD RZ, [UR4+-0x20], R23 ;  /* 0xffffe017ffff098c */ /* 0x0001e40008000004 */
.L_x_74:
[----:B------:R-:W-:Y:S05]  /*2260*/  BSYNC.RECONVERGENT B0 ;  /* 0x0000000000007941 */ /* 0x000fea0003800200 */
.L_x_73:
[----:B------:R-:W-:Y:S04]  /*2270*/  BSSY.RECONVERGENT B0, `(.L_x_75) ;  /* 0x0000009000007945 */ /* 0x000fe80003800200 */
[----:B------:R-:W-:Y:S05]  /*2280*/  @!P1 BRA `(.L_x_76) ;  /* 0x00000000001c9947 */ /* 0x000fea0003800000 */
[----:B------:R-:W1:Y:S01]  /*2290*/  S2R R4, SR_LANEID ;  /* 0x0000000000047919 */ /* 0x000e620000000000 */
[----:B------:R-:W2:Y:S01]  /*22a0*/  REDUX.SUM UR8, R5 ;  /* 0x00000000050873c4 */ /* 0x000ea2000000c000 */
[----:B------:R-:W-:Y:S02]  /*22b0*/  VOTEU.ANY UR5, UPT, PT ;  /* 0x0000000000057886 */ /* 0x000fe400038e0100 */
[----:B------:R-:W-:-:S06]  /*22c0*/  UFLO.U32 UR5, UR5 ;  /* 0x00000005000572bd */ /* 0x000fcc00080e0000 */
[----:B-1----:R-:W-:Y:S01]  /*22d0*/  ISETP.EQ.U32.AND P0, PT, R4, UR5, PT ;  /* 0x0000000504007c0c */ /* 0x002fe2000bf02070 */
[----:B--2---:R-:W-:-:S12]  /*22e0*/  IMAD.U32 R4, RZ, RZ, UR8 ;  /* 0x00000008ff047e24 */ /* 0x004fd8000f8e00ff */
[----:B------:R1:W-:Y:S02]  /*22f0*/  @P0 ATOMS.ADD RZ, [UR4+-0x1c], R4 ;  /* 0xffffe404ffff098c */ /* 0x0003e40008000004 */
.L_x_76:
[----:B------:R-:W-:Y:S05]  /*2300*/  BSYNC.RECONVERGENT B0 ;  /* 0x0000000000007941 */ /* 0x000fea0003800200 */
.L_x_75:
[----:B------:R-:W-:Y:S04]  /*2310*/  BSSY.RECONVERGENT B0, `(.L_x_77) ;  /* 0x0000009000007945 */ /* 0x000fe80003800200 */
[----:B------:R-:W-:Y:S05]  /*2320*/  @!P2 BRA `(.L_x_78) ;  /* 0x00000000001ca947 */ /* 0x000fea0003800000 */
[----:B-1----:R-:W1:Y:S01]  /*2330*/  S2R R4, SR_LANEID ;  /* 0x0000000000047919 */ /* 0x002e620000000000 */
[----:B------:R-:W2:Y:S01]  /*2340*/  REDUX.SUM UR8, R6 ;  /* 0x00000000060873c4 */ /* 0x000ea2000000c000 */
[----:B------:R-:W-:Y:S02]  /*2350*/  VOTEU.ANY UR5, UPT, PT ;  /* 0x0000000000057886 */ /* 0x000fe400038e0100 */
[----:B------:R-:W-:-:S06]  /*2360*/  UFLO.U32 UR5, UR5 ;  /* 0x00000005000572bd */ /* 0x000fcc00080e0000 */
[----:B-1----:R-:W-:Y:S01]  /*2370*/  ISETP.EQ.U32.AND P0, PT, R4, UR5, PT ;  /* 0x0000000504007c0c */ /* 0x002fe2000bf02070 */
[----:B--2---:R-:W-:-:S12]  /*2380*/  IMAD.U32 R4, RZ, RZ, UR8 ;  /* 0x00000008ff047e24 */ /* 0x004fd8000f8e00ff */
[----:B------:R2:W-:Y:S02]  /*2390*/  @P0 ATOMS.ADD RZ, [UR4+-0x18], R4 ;  /* 0xffffe804ffff098c */ /* 0x0005e40008000004 */
.L_x_78:
[----:B------:R-:W-:Y:S05]  /*23a0*/  BSYNC.RECONVERGENT B0 ;  /* 0x0000000000007941 */ /* 0x000fea0003800200 */
.L_x_77:
[----:B------:R-:W-:Y:S04]  /*23b0*/  BSSY.RECONVERGENT B0, `(.L_x_79) ;  /* 0x0000009000007945 */ /* 0x000fe80003800200 */
[----:B------:R-:W-:Y:S05]  /*23c0*/  @!P3 BRA `(.L_x_80) ;  /* 0x00000000001cb947 */ /* 0x000fea0003800000 */
[----:B-12---:R-:W1:Y:S01]  /*23d0*/  S2R R4, SR_LANEID ;  /* 0x0000000000047919 */ /* 0x006e620000000000 */
[----:B------:R-:W2:Y:S01]  /*23e0*/  REDUX.SUM UR8, R7 ;  /* 0x00000000070873c4 */ /* 0x000ea2000000c000 */
[----:B------:R-:W-:Y:S02]  /*23f0*/  VOTEU.ANY UR5, UPT, PT ;  /* 0x0000000000057886 */ /* 0x000fe400038e0100 */
[----:B------:R-:W-:-:S06]  /*2400*/  UFLO.U32 UR5, UR5 ;  /* 0x00000005000572bd */ /* 0x000fcc00080e0000 */
[----:B-1----:R-:W-:Y:S01]  /*2410*/  ISETP.EQ.U32.AND P0, PT, R4, UR5, PT ;  /* 0x0000000504007c0c */ /* 0x002fe2000bf02070 */
[----:B--2---:R-:W-:-:S12]  /*2420*/  IMAD.U32 R4, RZ, RZ, UR8 ;  /* 0x00000008ff047e24 */ /* 0x004fd8000f8e00ff */
[----:B------:R3:W-:Y:S02]  /*2430*/  @P0 ATOMS.ADD RZ, [UR4+-0x14], R4 ;  /* 0xffffec04ffff098c */ /* 0x0007e40008000004 */
.L_x_80:
[----:B------:R-:W-:Y:S05]  /*2440*/  BSYNC.RECONVERGENT B0 ;  /* 0x0000000000007941 */ /* 0x000fea0003800200 */
.L_x_79:
[----:B-----5:R-:W-:Y:S01]  /*2450*/  ISETP.NE.AND P6, PT, R8, RZ, PT ;  /* 0x000000ff0800720c */ /* 0x020fe20003fc5270 */
[----:B------:R-:W-:Y:S01]  /*2460*/  BSSY.RECONVERGENT B0, `(.L_x_81) ;  /* 0x000000f000007945 */ /* 0x000fe20003800200 */
[----:B------:R-:W-:Y:S02]  /*2470*/  ISETP.NE.AND P0, PT, R22, RZ, PT ;  /* 0x000000ff1600720c */ /* 0x000fe40003f05270 */
[----:B------:R-:W-:Y:S02]  /*2480*/  ISETP.NE.AND P1, PT, R9, RZ, PT ;  /* 0x000000ff0900720c */ /* 0x000fe40003f25270 */
[----:B------:R-:W-:Y:S02]  /*2490*/  ISETP.NE.AND P2, PT, R10, RZ, PT ;  /* 0x000000ff0a00720c */ /* 0x000fe40003f45270 */
[----:B------:R-:W-:Y:S02]  /*24a0*/  ISETP.NE.AND P3, PT, R11, RZ, PT ;  /* 0x000000ff0b00720c */ /* 0x000fe40003f65270 */
[----:B------:R-:W-:-:S02]  /*24b0*/  ISETP.NE.AND P4, PT, R12, RZ, PT ;  /* 0x000000ff0c00720c */ /* 0x000fc40003f85270 */
[----:B------:R-:W-:Y:S01]  /*24c0*/  ISETP.NE.AND P5, PT, R13, RZ, PT ;  /* 0x000000ff0d00720c */ /* 0x000fe20003fa5270 */
[----:B------:R-:W-:-:S12]  /*24d0*/  @!P6 BRA `(.L_x_82) ;  /* 0x00000000001ce947 */ /* 0x000fd80003800000 */
[----:B-123--:R-:W1:Y:S01]  /*24e0*/  S2R R4, SR_LANEID ;  /* 0x0000000000047919 */ /* 0x00ee620000000000 */
[----:B------:R-:W2:Y:S01]  /*24f0*/  REDUX.SUM UR8, R8 ;  /* 0x00000000080873c4 */ /* 0x000ea2000000c000 */
[----:B------:R-:W-:Y:S02]  /*2500*/  VOTEU.ANY UR5, UPT, PT ;  /* 0x0000000000057886 */ /* 0x000fe400038e0100 */
[----:B------:R-:W-:-:S06]  /*2510*/  UFLO.U32 UR5, UR5 ;  /* 0x00000005000572bd */ /* 0x000fcc00080e0000 */
[----:B-1----:R-:W-:Y:S01]  /*2520*/  ISETP.EQ.U32.AND P6, PT, R4, UR5, PT ;  /* 0x0000000504007c0c */ /* 0x002fe2000bfc2070 */
[----:B--2---:R-:W-:-:S12]  /*2530*/  IMAD.U32 R4, RZ, RZ, UR8 ;  /* 0x00000008ff047e24 */ /* 0x004fd8000f8e00ff */
[----:B------:R4:W-:Y:S02]  /*2540*/  @P6 ATOMS.ADD RZ, [UR4+-0x10], R4 ;  /* 0xfffff004ffff698c */ /* 0x0009e40008000004 */
.L_x_82:
[----:B------:R-:W-:Y:S05]  /*2550*/  BSYNC.RECONVERGENT B0 ;  /* 0x0000000000007941 */ /* 0x000fea0003800200 */
.L_x_81:
[----:B------:R-:W-:Y:S04]  /*2560*/  BSSY.RECONVERGENT B0, `(.L_x_83) ;  /* 0x0000009000007945 */ /* 0x000fe80003800200 */
[----:B------:R-:W-:Y:S05]  /*2570*/  @!P1 BRA `(.L_x_84) ;  /* 0x00000000001c9947 */ /* 0x000fea0003800000 */
[----:B-1234-:R-:W1:Y:S01]  /*2580*/  S2R R4, SR_LANEID ;  /* 0x0000000000047919 */ /* 0x01ee620000000000 */
[----:B------:R-:W2:Y:S01]  /*2590*/  REDUX.SUM UR8, R9 ;  /* 0x00000000090873c4 */ /* 0x000ea2000000c000 */
[----:B------:R-:W-:Y:S02]  /*25a0*/  VOTEU.ANY UR5, UPT, PT ;  /* 0x0000000000057886 */ /* 0x000fe400038e0100 */
[----:B------:R-:W-:-:S06]  /*25b0*/  UFLO.U32 UR5, UR5 ;  /* 0x00000005000572bd */ /* 0x000fcc00080e0000 */
[----:B-1----:R-:W-:Y:S01]  /*25c0*/  ISETP.EQ.U32.AND P1, PT, R4, UR5, PT ;  /* 0x0000000504007c0c */ /* 0x002fe2000bf22070 */
[----:B--2---:R-:W-:-:S12]  /*25d0*/  IMAD.U32 R4, RZ, RZ, UR8 ;  /* 0x00000008ff047e24 */ /* 0x004fd8000f8e00ff */
[----:B------:R1:W-:Y:S02]  /*25e0*/  @P1 ATOMS.ADD RZ, [UR4+-0xc], R4 ;  /* 0xfffff404ffff198c */ /* 0x0003e40008000004 */
.L_x_84:
[----:B------:R-:W-:Y:S05]  /*25f0*/  BSYNC.RECONVERGENT B0 ;  /* 0x0000000000007941 */ /* 0x000fea0003800200 */
.L_x_83:
        /* <DEDUP_REMOVED lines=9> */
.L_x_86:
[----:B------:R-:W-:Y:S05]  /*2690*/  BSYNC.RECONVERGENT B0 ;  /* 0x0000000000007941 */ /* 0x000fea0003800200 */
.L_x_85:
        /* <DEDUP_REMOVED lines=9> */
.L_x_88:
[----:B------:R-:W-:Y:S05]  /*2730*/  BSYNC.RECONVERGENT B0 ;  /* 0x0000000000007941 */ /* 0x000fea0003800200 */
.L_x_87:
        /* <DEDUP_REMOVED lines=8> */
[----:B------:R1:W-:Y:S02]  /*27c0*/  @P1 ATOMS.ADD RZ, [UR4], R4 ;  /* 0x00000004ffff198c */ /* 0x0003e40008000004 */
.L_x_90:
[----:B------:R-:W-:Y:S05]  /*27d0*/  BSYNC.RECONVERGENT B0 ;  /* 0x0000000000007941 */ /* 0x000fea0003800200 */
.L_x_89:
        /* <DEDUP_REMOVED lines=8> */
[----:B------:R1:W-:Y:S02]  /*2860*/  @P1 ATOMS.ADD RZ, [UR4+0x4], R4 ;  /* 0x00000404ffff198c */ /* 0x0003e40008000004 */
.L_x_92:
[----:B------:R-:W-:Y:S05]  /*2870*/  BSYNC.RECONVERGENT B0 ;  /* 0x0000000000007941 */ /* 0x000fea0003800200 */
.L_x_91:
[----:B------:R-:W-:Y:S01]  /*2880*/  ISETP.NE.AND P6, PT, R14, RZ, PT ;  /* 0x000000ff0e00720c */ /* 0x000fe20003fc5270 */
[----:B------:R-:W-:Y:S01]  /*2890*/  BSSY.RECONVERGENT B0, `(.L_x_93) ;  /* 0x000000e000007945 */ /* 0x000fe20003800200 */
[----:B------:R-:W-:Y:S02]  /*28a0*/  ISETP.NE.AND P1, PT, R15, RZ, PT ;  /* 0x000000ff0f00720c */ /* 0x000fe40003f25270 */
[----:B------:R-:W-:Y:S02]  /*28b0*/  ISETP.NE.AND P2, PT, R16, RZ, PT ;  /* 0x000000ff1000720c */ /* 0x000fe40003f45270 */
[----:B------:R-:W-:Y:S02]  /*28c0*/  ISETP.NE.AND P3, PT, R17, RZ, PT ;  /* 0x000000ff1100720c */ /* 0x000fe40003f65270 */
[----:B------:R-:W-:Y:S02]  /*28d0*/  ISETP.NE.AND P4, PT, R18, RZ, PT ;  /* 0x000000ff1200720c */ /* 0x000fe40003f85270 */
[----:B------:R-:W-:-:S03]  /*28e0*/  ISETP.NE.AND P5, PT, R19, RZ, PT ;  /* 0x000000ff1300720c */ /* 0x000fc60003fa5270 */
[----:B------:R-:W-:Y:S10]  /*28f0*/  @!P6 BRA `(.L_x_94) ;  /* 0x00000000001ce947 */ /* 0x000ff40003800000 */
[----:B-1234-:R-:W1:Y:S01]  /*2900*/  S2R R4, SR_LANEID ;  /* 0x0000000000047919 */ /* 0x01ee620000000000 */
[----:B------:R-:W2:Y:S01]  /*2910*/  REDUX.SUM UR8, R14 ;  /* 0x000000000e0873c4 */ /* 0x000ea2000000c000 */
[----:B------:R-:W-:Y:S02]  /*2920*/  VOTEU.ANY UR5, UPT, PT ;  /* 0x0000000000057886 */ /* 0x000fe400038e0100 */
[----:B------:R-:W-:-:S06]  /*2930*/  UFLO.U32 UR5, UR5 ;  /* 0x00000005000572bd */ /* 0x000fcc00080e0000 */
[----:B-1----:R-:W-:Y:S01]  /*2940*/  ISETP.EQ.U32.AND P6, PT, R4, UR5, PT ;  /* 0x0000000504007c0c */ /* 0x002fe2000bfc2070 */
[----:B--2---:R-:W-:-:S12]  /*2950*/  IMAD.U32 R4, RZ, RZ, UR8 ;  /* 0x00000008ff047e24 */ /* 0x004fd8000f8e00ff */
[----:B------:R1:W-:Y:S02]  /*2960*/  @P6 ATOMS.ADD RZ, [UR4+0x8], R4 ;  /* 0x00000804ffff698c */ /* 0x0003e40008000004 */
.L_x_94:
[----:B------:R-:W-:Y:S05]  /*2970*/  BSYNC.RECONVERGENT B0 ;  /* 0x0000000000007941 */ /* 0x000fea0003800200 */
.L_x_93:
        /* <DEDUP_REMOVED lines=9> */
.L_x_96:
[----:B------:R-:W-:Y:S05]  /*2a10*/  BSYNC.RECONVERGENT B0 ;  /* 0x0000000000007941 */ /* 0x000fea0003800200 */
.L_x_95:
        /* <DEDUP_REMOVED lines=9> */
.L_x_98:
[----:B------:R-:W-:Y:S05]  /*2ab0*/  BSYNC.RECONVERGENT B0 ;  /* 0x0000000000007941 */ /* 0x000fea0003800200 */
.L_x_97:
        /* <DEDUP_REMOVED lines=9> */
.L_x_100:
[----:B------:R-:W-:Y:S05]  /*2b50*/  BSYNC.RECONVERGENT B0 ;  /* 0x0000000000007941 */ /* 0x000fea0003800200 */
.L_x_99:
        /* <DEDUP_REMOVED lines=9> */
.L_x_102:
[----:B------:R-:W-:Y:S05]  /*2bf0*/  BSYNC.RECONVERGENT B0 ;  /* 0x0000000000007941 */ /* 0x000fea0003800200 */
.L_x_101:
        /* <DEDUP_REMOVED lines=9> */
.L_x_104:
[----:B------:R-:W-:Y:S05]  /*2c90*/  BSYNC.RECONVERGENT B0 ;  /* 0x0000000000007941 */ /* 0x000fea0003800200 */
.L_x_103:
[----:B------:R-:W-:Y:S01]  /*2ca0*/  UIADD3 UR4, UPT, UPT, UR4, 0x40, URZ ;  /* 0x0000004004047890 */ /* 0x000fe2000fffe0ff */
[----:B------:R-:W-:Y:S01]  /*2cb0*/  VIADD R21, R21, 0x40 ;  /* 0x0000004015157836 */ /* 0x000fe20000000000 */
[----:B------:R-:W-:Y:S10]  /*2cc0*/  @P0 BRA `(.L_x_105) ;  /* 0xfffffff4001c0947 */ /* 0x000ff4000383ffff */
.L_x_72:
[----:B------:R-:W-:-:S13]  /*2cd0*/  ISETP.NE.AND P0, PT, R24, RZ, PT ;  /* 0x000000ff1800720c */ /* 0x000fda0003f05270 */
[----:B------:R-:W-:Y:S05]  /*2ce0*/  @!P0 BRA `(.L_x_71) ;  /* 0x0000000800d08947 */ /* 0x000fea0003800000 */
[----:B------:R-:W-:Y:S02]  /*2cf0*/  ISETP.GE.U32.AND P0, PT, R24, 0x8, PT ;  /* 0x000000081800780c */ /* 0x000fe40003f06070 */
[----:B------:R-:W-:-:S11]  /*2d00*/  LOP3.LUT R14, R20, 0x7, RZ, 0xc0, !PT ;  /* 0x00000007140e7812 */ /* 0x000fd600078ec0ff */
[----:B------:R-:W-:Y:S05]  /*2d10*/  @!P0 BRA `(.L_x_106) ;  /* 0x0000000400808947 */ /* 0x000fea0003800000 */
[----:B------:R-:W-:-:S05]  /*2d20*/  IMAD R13, R2, 0x4, R1 ;  /* 0x00000004020d7824 */ /* 0x000fca00078e0201 */
[----:B-1234-:R-:W2:Y:S04]  /*2d30*/  LDL.128 R4, [R13] ;  /* 0x000000000d047983 */ /* 0x01eea80000100c00 */
[----:B------:R1:W5:Y:S01]  /*2d40*/  LDL.128 R8, [R13+0x10] ;  /* 0x000010000d087983 */ /* 0x0003620000100c00 */
[----:B------:R-:W-:Y:S01]  /*2d50*/  MOV R12, 0x400 ;  /* 0x00000400000c7802 */ /* 0x000fe20000000f00 */
[----:B------:R-:W-:Y:S01]  /*2d60*/  BSSY.RECONVERGENT B0, `(.L_x_107) ;  /* 0x000000e000007945 */ /* 0x000fe20003800200 */
[----:B------:R-:W3:Y:S02]  /*2d70*/  S2R R15, SR_CgaCtaId ;  /* 0x00000000000f7919 */ /* 0x000ee40000008800 */
[----:B---3--:R-:W-:-:S05]  /*2d80*/  LEA R15, R15, R12, 0x18 ;  /* 0x0000000c0f0f7211 */ /* 0x008fca00078ec0ff */
[----:B------:R-:W-:Y:S01]  /*2d90*/  IMAD R12, R2, 0x4, R15 ;  /* 0x00000004020c7824 */ /* 0x000fe200078e020f */
[----:B--2---:R-:W-:Y:S02]  /*2da0*/  ISETP.NE.AND P1, PT, R4, RZ, PT ;  /* 0x000000ff0400720c */ /* 0x004fe40003f25270 */
[----:B------:R-:W-:-:S11]  /*2db0*/  ISETP.NE.AND P0, PT, R5, RZ, PT ;  /* 0x000000ff0500720c */ /* 0x000fd60003f05270 */
[----:B-1----:R-:W-:Y:S05]  /*2dc0*/  @!P1 BRA `(.L_x_108) ;  /* 0x00000000001c9947 */ /* 0x002fea0003800000 */
[----:B------:R-:W1:Y:S01]  /*2dd0*/  S2R R13, SR_LANEID ;  /* 0x00000000000d7919 */ /* 0x000e620000000000 */
[----:B------:R-:W2:Y:S01]  /*2de0*/  REDUX.SUM UR5, R4 ;  /* 0x00000000040573c4 */ /* 0x000ea2000000c000 */
[----:B------:R-:W-:Y:S02]  /*2df0*/  VOTEU.ANY UR4, UPT, PT ;  /* 0x0000000000047886 */ /* 0x000fe400038e0100 */
[----:B------:R-:W-:-:S06]  /*2e00*/  UFLO.U32 UR4, UR4 ;  /* 0x00000004000472bd */ /* 0x000fcc00080e0000 */
[----:B-1----:R-:W-:Y:S01]  /*2e10*/  ISETP.EQ.U32.AND P1, PT, R13, UR4, PT ;  /* 0x000000040d007c0c */ /* 0x002fe2000bf22070 */
[----:B--2---:R-:W-:-:S12]  /*2e20*/  IMAD.U32 R13, RZ, RZ, UR5 ;  /* 0x00000005ff0d7e24 */ /* 0x004fd8000f8e00ff */
[----:B------:R1:W-:Y:S02]  /*2e30*/  @P1 ATOMS.ADD RZ, [R12], R13 ;  /* 0x0000000d0cff138c */ /* 0x0003e40000000000 */
.L_x_108:
[----:B------:R-:W-:Y:S05]  /*2e40*/  BSYNC.RECONVERGENT B0 ;  /* 0x0000000000007941 */ /* 0x000fea0003800200 */
.L_x_107:
[----:B------:R-:W-:Y:S01]  /*2e50*/  BSSY.RECONVERGENT B0, `(.L_x_109) ;  /* 0x000000f000007945 */ /* 0x000fe20003800200 */
[----:B------:R-:W-:Y:S02]  /*2e60*/  ISETP.NE.AND P1, PT, R6, RZ, PT ;  /* 0x000000ff0600720c */ /* 0x000fe40003f25270 */
[----:B------:R-:W-:Y:S02]  /*2e70*/  ISETP.NE.AND P2, PT, R7, RZ, PT ;  /* 0x000000ff0700720c */ /* 0x000fe40003f45270 */
[----:B-----5:R-:W-:Y:S02]  /*2e80*/  ISETP.NE.AND P3, PT, R8, RZ, PT ;  /* 0x000000ff0800720c */ /* 0x020fe40003f65270 */
[----:B------:R-:W-:Y:S02]  /*2e90*/  ISETP.NE.AND P4, PT, R9, RZ, PT ;  /* 0x000000ff0900720c */ /* 0x000fe40003f85270 */
[----:B------:R-:W-:Y:S02]  /*2ea0*/  ISETP.NE.AND P5, PT, R10, RZ, PT ;  /* 0x000000ff0a00720c */ /* 0x000fe40003fa5270 */
[----:B------:R-:W-:Y:S01]  /*2eb0*/  ISETP.NE.AND P6, PT, R11, RZ, PT ;  /* 0x000000ff0b00720c */ /* 0x000fe20003fc5270 */
[----:B------:R-:W-:-:S12]  /*2ec0*/  @!P0 BRA `(.L_x_110) ;  /* 0x00000000001c8947 */ /* 0x000fd80003800000 */
[----:B------:R-:W2:Y:S01]  /*2ed0*/  S2R R4, SR_LANEID ;  /* 0x0000000000047919 */ /* 0x000ea20000000000 */
[----:B------:R-:W1:Y:S01]  /*2ee0*/  REDUX.SUM UR5, R5 ;  /* 0x00000000050573c4 */ /* 0x000e62000000c000 */
[----:B------:R-:W-:Y:S02]  /*2ef0*/  VOTEU.ANY UR4, UPT, PT ;  /* 0x0000000000047886 */ /* 0x000fe400038e0100 */
[----:B------:R-:W-:Y:S01]  /*2f00*/  UFLO.U32 UR4, UR4 ;  /* 0x00000004000472bd */ /* 0x000fe200080e0000 */
[----:B-1----:R-:W-:-:S05]  /*2f10*/  IMAD.U32 R13, RZ, RZ, UR5 ;  /* 0x00000005ff0d7e24 */ /* 0x002fca000f8e00ff */
[----:B--2---:R-:W-:-:S13]  /*2f20*/  ISETP.EQ.U32.AND P0, PT, R4, UR4, PT ;  /* 0x0000000404007c0c */ /* 0x004fda000bf02070 */
[----:B------:R2:W-:Y:S02]  /*2f30*/  @P0 ATOMS.ADD RZ, [R12+0x4], R13 ;  /* 0x0000040d0cff038c */ /* 0x0005e40000000000 */
.L_x_110:
[----:B------:R-:W-:Y:S05]  /*2f40*/  BSYNC.RECONVERGENT B0 ;  /* 0x0000000000007941 */ /* 0x000fea0003800200 */
.L_x_109:
[----:B------:R-:W-:Y:S04]  /*2f50*/  BSSY.RECONVERGENT B0, `(.L_x_111) ;  /* 0x0000009000007945 */ /* 0x000fe80003800200 */
[----:B------:R-:W-:Y:S05]  /*2f60*/  @!P1 BRA `(.L_x_112) ;  /* 0x00000000001c9947 */ /* 0x000fea0003800000 */
[----:B------:R-:W3:Y:S01]  /*2f70*/  S2R R4, SR_LANEID ;  /* 0x0000000000047919 */ /* 0x000ee20000000000 */
[----:B------:R-:W4:Y:S01]  /*2f80*/  REDUX.SUM UR5, R6 ;  /* 0x00000000060573c4 */ /* 0x000f22000000c000 */
[----:B------:R-:W-:Y:S02]  /*2f90*/  VOTEU.ANY UR4, UPT, PT ;  /* 0x0000000000047886 */ /* 0x000fe400038e0100 */
[----:B------:R-:W-:Y:S01]  /*2fa0*/  UFLO.U32 UR4, UR4 ;  /* 0x00000004000472bd */ /* 0x000fe200080e0000 */
[----:B----4-:R-:W-:-:S05]  /*2fb0*/  IMAD.U32 R5, RZ, RZ, UR5 ;  /* 0x00000005ff057e24 */ /* 0x010fca000f8e00ff */
[----:B---3--:R-:W-:-:S13]  /*2fc0*/  ISETP.EQ.U32.AND P0, PT, R4, UR4, PT ;  /* 0x0000000404007c0c */ /* 0x008fda000bf02070 */
[----:B------:R3:W-:Y:S02]  /*2fd0*/  @P0 ATOMS.ADD RZ, [R12+0x8], R5 ;  /* 0x000008050cff038c */ /* 0x0007e40000000000 */
.L_x_112:
[----:B------:R-:W-:Y:S05]  /*2fe0*/  BSYNC.RECONVERGENT B0 ;  /* 0x0000000000007941 */ /* 0x000fea0003800200 */
.L_x_111:
[----:B------:R-:W-:Y:S04]  /*2ff0*/  BSSY.RECONVERGENT B0, `(.L_x_113) ;  /* 0x0000009000007945 */ /* 0x000fe80003800200 */
[----:B------:R-:W-:Y:S05]  /*3000*/  @!P2 BRA `(.L_x_114) ;  /* 0x00000000001ca947 */ /* 0x000fea0003800000 */
[----:B------:R-:W4:Y:S01]  /*3010*/  S2R R4, SR_LANEID ;  /* 0x0000000000047919 */ /* 0x000f220000000000 */
[----:B------:R-:W3:Y:S01]  /*3020*/  REDUX.SUM UR5, R7 ;  /* 0x00000000070573c4 */ /* 0x000ee2000000c000 */
[----:B------:R-:W-:Y:S02]  /*3030*/  VOTEU.ANY UR4, UPT, PT ;  /* 0x0000000000047886 */ /* 0x000fe400038e0100 */
[----:B------:R-:W-:Y:S01]  /*3040*/  UFLO.U32 UR4, UR4 ;  /* 0x00000004000472bd */ /* 0x000fe200080e0000 */
[----:B---3--:R-:W-:-:S05]  /*3050*/  IMAD.U32 R5, RZ, RZ, UR5 ;  /* 0x00000005ff057e24 */ /* 0x008fca000f8e00ff */
[----:B----4-:R-:W-:-:S13]  /*3060*/  ISETP.EQ.U32.AND P0, PT, R4, UR4, PT ;  /* 0x0000000404007c0c */ /* 0x010fda000bf02070 */
[----:B------:R4:W-:Y:S02]  /*3070*/  @P0 ATOMS.ADD RZ, [R12+0xc], R5 ;  /* 0x00000c050cff038c */ /* 0x0009e40000000000 */
.L_x_114:
[----:B------:R-:W-:Y:S05]  /*3080*/  BSYNC.RECONVERGENT B0 ;  /* 0x0000000000007941 */ /* 0x000fea0003800200 */
.L_x_113:
[----:B------:R-:W-:Y:S04]  /*3090*/  BSSY.RECONVERGENT B0, `(.L_x_115) ;  /* 0x0000009000007945 */ /* 0x000fe80003800200 */
[----:B------:R-:W-:Y:S05]  /*30a0*/  @!P3 BRA `(.L_x_116) ;  /* 0x00000000001cb947 */ /* 0x000fea0003800000 */
[----:B------:R-:W5:Y:S01]  /*30b0*/  S2R R4, SR_LANEID ;  /* 0x0000000000047919 */ /* 0x000f620000000000 */
[----:B------:R-:W3:Y:S01]  /*30c0*/  REDUX.SUM UR5, R8 ;  /* 0x00000000080573c4 */ /* 0x000ee2000000c000 */
[----:B------:R-:W-:Y:S02]  /*30d0*/  VOTEU.ANY UR4, UPT, PT ;  /* 0x0000000000047886 */ /* 0x000fe400038e0100 */
[----:B------:R-:W-:Y:S01]  /*30e0*/  UFLO.U32 UR4, UR4 ;  /* 0x00000004000472bd */ /* 0x000fe200080e0000 */
[----:B---34-:R-:W-:-:S05]  /*30f0*/  IMAD.U32 R5, RZ, RZ, UR5 ;  /* 0x00000005ff057e24 */ /* 0x018fca000f8e00ff */
[----:B-----5:R-:W-:-:S13]  /*3100*/  ISETP.EQ.U32.AND P0, PT, R4, UR4, PT ;  /* 0x0000000404007c0c */ /* 0x020fda000bf02070 */
[----:B------:R3:W-:Y:S02]  /*3110*/  @P0 ATOMS.ADD RZ, [R12+0x10], R5 ;  /* 0x000010050cff038c */ /* 0x0007e40000000000 */
.L_x_116:
[----:B------:R-:W-:Y:S05]  /*3120*/  BSYNC.RECONVERGENT B0 ;  /* 0x0000000000007941 */ /* 0x000fea0003800200 */
.L_x_115:
        /* <DEDUP_REMOVED lines=9> */
.L_x_118:
[----:B------:R-:W-:Y:S05]  /*31c0*/  BSYNC.RECONVERGENT B0 ;  /* 0x0000000000007941 */ /* 0x000fea0003800200 */
.L_x_117:
        /* <DEDUP_REMOVED lines=9> */
.L_x_120:
[----:B------:R-:W-:Y:S05]  /*3260*/  BSYNC.RECONVERGENT B0 ;  /* 0x0000000000007941 */ /* 0x000fea0003800200 */
.L_x_119:
        /* <DEDUP_REMOVED lines=9> */
.L_x_122:
[----:B------:R-:W-:Y:S05]  /*3300*/  BSYNC.RECONVERGENT B0 ;  /* 0x0000000000007941 */ /* 0x000fea0003800200 */
.L_x_121:
[----:B------:R-:W-:-:S07]  /*3310*/  VIADD R2, R2, 0x8 ;  /* 0x0000000802027836 */ /* 0x000fce0000000000 */
.L_x_106:
[----:B------:R-:W-:-:S13]  /*3320*/  ISETP.NE.AND P0, PT, R14, RZ, PT ;  /* 0x000000ff0e00720c */ /* 0x000fda0003f05270 */
[----:B------:R-:W-:Y:S05]  /*3330*/  @!P0 BRA `(.L_x_71) ;  /* 0x00000004003c8947 */ /* 0x000fea0003800000 */
[----:B------:R-:W-:Y:S02]  /*3340*/  ISETP.GE.U32.AND P0, PT, R14, 0x4, PT ;  /* 0x000000040e00780c */ /* 0x000fe40003f06070 */
[----:B------:R-:W-:-:S11]  /*3350*/  LOP3.LUT R20, R20, 0x3, RZ, 0xc0, !PT ;  /* 0x0000000314147812 */ /* 0x000fd600078ec0ff */
[----:B------:R-:W-:Y:S05]  /*3360*/  @!P0 BRA `(.L_x_123) ;  /* 0x0000000000cc8947 */ /* 0x000fea0003800000 */
[----:B-1234-:R-:W-:-:S06]  /*3370*/  IMAD R4, R2, 0x4, R1 ;  /* 0x0000000402047824 */ /* 0x01efcc00078e0201 */
[----:B------:R-:W2:Y:S01]  /*3380*/  LDL.128 R4, [R4] ;  /* 0x0000000004047983 */ /* 0x000ea20000100c00 */
[----:B------:R-:W-:Y:S01]  /*3390*/  MOV R8, 0x400 ;  /* 0x0000040000087802 */ /* 0x000fe20000000f00 */
[----:B------:R-:W-:Y:S01]  /*33a0*/  BSSY.RECONVERGENT B0, `(.L_x_124) ;  /* 0x0000010000007945 */ /* 0x000fe20003800200 */
[----:B------:R-:W1:Y:S02]  /*33b0*/  S2R R9, SR_CgaCtaId ;  /* 0x0000000000097919 */ /* 0x000e640000008800 */
[----:B-1----:R-:W-:-:S05]  /*33c0*/  LEA R9, R9, R8, 0x18 ;  /* 0x0000000809097211 */ /* 0x002fca00078ec0ff */
[----:B------:R-:W-:Y:S01]  /*33d0*/  IMAD R9, R2, 0x4, R9 ;  /* 0x0000000402097824 */ /* 0x000fe200078e0209 */
[----:B--2---:R-:W-:Y:S02]  /*33e0*/  ISETP.NE.AND P0, PT, R4, RZ, PT ;  /* 0x000000ff0400720c */ /* 0x004fe40003f05270 */
[----:B------:R-:W-:Y:S02]  /*33f0*/  ISETP.NE.AND P1, PT, R5, RZ, PT ;  /* 0x000000ff0500720c */ /* 0x000fe40003f25270 */
[----:B------:R-:W-:Y:S02]  /*3400*/  ISETP.NE.AND P2, PT, R6, RZ, PT ;  /* 0x000000ff0600720c */ /* 0x000fe40003f45270 */
[----:B------:R-:W-:-:S07]  /*3410*/  ISETP.NE.AND P3, PT, R7, RZ, PT ;  /* 0x000000ff0700720c */ /* 0x000fce0003f65270 */
[----:B------:R-:W-:Y:S06]  /*3420*/  @!P0 BRA `(.L_x_125) ;  /* 0x00000000001c8947 */ /* 0x000fec0003800000 */
[----:B------:R-:W1:Y:S01]  /*3430*/  S2R R8, SR_LANEID ;  /* 0x0000000000087919 */ /* 0x000e620000000000 */
[----:B------:R-:W2:Y:S01]  /*3440*/  REDUX.SUM UR5, R4 ;  /* 0x00000000040573c4 */ /* 0x000ea2000000c000 */
[----:B------:R-:W-:Y:S02]  /*3450*/  VOTEU.ANY UR4, UPT, PT ;  /* 0x0000000000047886 */ /* 0x000fe400038e0100 */
[----:B------:R-:W-:-:S06]  /*3460*/  UFLO.U32 UR4, UR4 ;  /* 0x00000004000472bd */ /* 0x000fcc00080e0000 */
[----:B-1----:R-:W-:Y:S01]  /*3470*/  ISETP.EQ.U32.AND P0, PT, R8, UR4, PT ;  /* 0x0000000408007c0c */ /* 0x002fe2000bf02070 */
[----:B--2---:R-:W-:-:S12]  /*3480*/  IMAD.U32 R8, RZ, RZ, UR5 ;  /* 0x00000005ff087e24 */ /* 0x004fd8000f8e00ff */
[----:B------:R1:W-:Y:S02]  /*3490*/  @P0 ATOMS.ADD RZ, [R9], R8 ;  /* 0x0000000809ff038c */ /* 0x0003e40000000000 */
.L_x_125:
[----:B------:R-:W-:Y:S05]  /*34a0*/  BSYNC.RECONVERGENT B0 ;  /* 0x0000000000007941 */ /* 0x000fea0003800200 */
.L_x_124:
[----:B------:R-:W-:Y:S04]  /*34b0*/  BSSY.RECONVERGENT B0, `(.L_x_126) ;  /* 0x0000009000007945 */ /* 0x000fe80003800200 */
[----:B------:R-:W-:Y:S05]  /*34c0*/  @!P1 BRA `(.L_x_127) ;  /* 0x00000000001c9947 */ /* 0x000fea0003800000 */
[----:B------:R-:W2:Y:S01]  /*34d0*/  S2R R4, SR_LANEID ;  /* 0x0000000000047919 */ /* 0x000ea20000000000 */
[----:B------:R-:W3:Y:S01]  /*34e0*/  REDUX.SUM UR5, R5 ;  /* 0x00000000050573c4 */ /* 0x000ee2000000c000 */
[----:B------:R-:W-:Y:S02]  /*34f0*/  VOTEU.ANY UR4, UPT, PT ;  /* 0x0000000000047886 */ /* 0x000fe400038e0100 */
[----:B------:R-:W-:-:S06]  /*3500*/  UFLO.U32 UR4, UR4 ;  /* 0x00000004000472bd */ /* 0x000fcc00080e0000 */
[----:B--2---:R-:W-:Y:S01]  /*3510*/  ISETP.EQ.U32.AND P0, PT, R4, UR4, PT ;  /* 0x0000000404007c0c */ /* 0x004fe2000bf02070 */
[----:B---3--:R-:W-:-:S12]  /*3520*/  IMAD.U32 R4, RZ, RZ, UR5 ;  /* 0x00000005ff047e24 */ /* 0x008fd8000f8e00ff */
[----:B------:R2:W-:Y:S02]  /*3530*/  @P0 ATOMS.ADD RZ, [R9+0x4], R4 ;  /* 0x0000040409ff038c */ /* 0x0005e40000000000 */
.L_x_127:
[----:B------:R-:W-:Y:S05]  /*3540*/  BSYNC.RECONVERGENT B0 ;  /* 0x0000000000007941 */ /* 0x000fea0003800200 */
.L_x_126:
[----:B------:R-:W-:Y:S04]  /*3550*/  BSSY.RECONVERGENT B0, `(.L_x_128) ;  /* 0x0000009000007945 */ /* 0x000fe80003800200 */
[----:B------:R-:W-:Y:S05]  /*3560*/  @!P2 BRA `(.L_x_129) ;  /* 0x00000000001ca947 */ /* 0x000fea0003800000 */
[----:B--2---:R-:W2:Y:S01]  /*3570*/  S2R R4, SR_LANEID ;  /* 0x0000000000047919 */ /* 0x004ea20000000000 */
[----:B------:R-:W3:Y:S01]  /*3580*/  REDUX.SUM UR5, R6 ;  /* 0x00000000060573c4 */ /* 0x000ee2000000c000 */
[----:B------:R-:W-:Y:S02]  /*3590*/  VOTEU.ANY UR4, UPT, PT ;  /* 0x0000000000047886 */ /* 0x000fe400038e0100 */
[----:B------:R-:W-:-:S06]  /*35a0*/  UFLO.U32 UR4, UR4 ;  /* 0x00000004000472bd */ /* 0x000fcc00080e0000 */
[----:B--2---:R-:W-:Y:S01]  /*35b0*/  ISETP.EQ.U32.AND P0, PT, R4, UR4, PT ;  /* 0x0000000404007c0c */ /* 0x004fe2000bf02070 */
[----:B---3--:R-:W-:-:S12]  /*35c0*/  IMAD.U32 R4, RZ, RZ, UR5 ;  /* 0x00000005ff047e24 */ /* 0x008fd8000f8e00ff */
[----:B------:R3:W-:Y:S02]  /*35d0*/  @P0 ATOMS.ADD RZ, [R9+0x8], R4 ;  /* 0x0000080409ff038c */ /* 0x0007e40000000000 */
.L_x_129:
[----:B------:R-:W-:Y:S05]  /*35e0*/  BSYNC.RECONVERGENT B0 ;  /* 0x0000000000007941 */ /* 0x000fea0003800200 */
.L_x_128:
[----:B------:R-:W-:Y:S04]  /*35f0*/  BSSY.RECONVERGENT B0, `(.L_x_130) ;  /* 0x0000009000007945 */ /* 0x000fe80003800200 */
[----:B------:R-:W-:Y:S05]  /*3600*/  @!P3 BRA `(.L_x_131) ;  /* 0x00000000001cb947 */ /* 0x000fea0003800000 */
[----:B--23--:R-:W2:Y:S01]  /*3610*/  S2R R4, SR_LANEID ;  /* 0x0000000000047919 */ /* 0x00cea20000000000 */
[----:B------:R-:W3:Y:S01]  /*3620*/  REDUX.SUM UR5, R7 ;  /* 0x00000000070573c4 */ /* 0x000ee2000000c000 */
[----:B------:R-:W-:Y:S02]  /*3630*/  VOTEU.ANY UR4, UPT, PT ;  /* 0x0000000000047886 */ /* 0x000fe400038e0100 */
[----:B------:R-:W-:-:S06]  /*3640*/  UFLO.U32 UR4, UR4 ;  /* 0x00000004000472bd */ /* 0x000fcc00080e0000 */
[----:B--2---:R-:W-:Y:S01]  /*3650*/  ISETP.EQ.U32.AND P0, PT, R4, UR4, PT ;  /* 0x0000000404007c0c */ /* 0x004fe2000bf02070 */
[----:B---3--:R-:W-:-:S12]  /*3660*/  IMAD.U32 R4, RZ, RZ, UR5 ;  /* 0x00000005ff047e24 */ /* 0x008fd8000f8e00ff */
[----:B------:R4:W-:Y:S02]  /*3670*/  @P0 ATOMS.ADD RZ, [R9+0xc], R4 ;  /* 0x00000c0409ff038c */ /* 0x0009e40000000000 */
.L_x_131:
[----:B------:R-:W-:Y:S05]  /*3680*/  BSYNC.RECONVERGENT B0 ;  /* 0x0000000000007941 */ /* 0x000fea0003800200 */
.L_x_130:
[----:B------:R-:W-:-:S07]  /*3690*/  VIADD R2, R2, 0x4 ;  /* 0x0000000402027836 */ /* 0x000fce0000000000 */
.L_x_123:
[----:B------:R-:W-:-:S13]  /*36a0*/  ISETP.NE.AND P0, PT, R20, RZ, PT ;  /* 0x000000ff1400720c */ /* 0x000fda0003f05270 */
[----:B------:R-:W-:Y:S05]  /*36b0*/  @!P0 BRA `(.L_x_71) ;  /* 0x00000000005c8947 */ /* 0x000fea0003800000 */
[----:B---34-:R-:W3:Y:S01]  /*36c0*/  S2R R5, SR_CgaCtaId ;  /* 0x0000000000057919 */ /* 0x018ee20000008800 */
[----:B-12---:R-:W-:Y:S01]  /*36d0*/  MOV R4, 0x400 ;  /* 0x0000040000047802 */ /* 0x006fe20000000f00 */
[----:B------:R-:W-:-:S03]  /*36e0*/  IMAD R6, R2, 0x4, R1 ;  /* 0x0000000402067824 */ /* 0x000fc600078e0201 */
[----:B---3--:R-:W-:Y:S01]  /*36f0*/  LEA R5, R5, R4, 0x18 ;  /* 0x0000000405057211 */ /* 0x008fe200078ec0ff */
[----:B------:R-:W-:-:S04]  /*3700*/  IMAD.MOV R4, RZ, RZ, -R20 ;  /* 0x000000ffff047224 */ /* 0x000fc800078e0a14 */
[----:B------:R-:W-:-:S07]  /*3710*/  IMAD R2, R2, 0x4, R5 ;  /* 0x0000000402027824 */ /* 0x000fce00078e0205 */
.L_x_134:
[----:B------:R-:W2:Y:S01]  /*3720*/  LDL R7, [R6] ;  /* 0x0000000006077983 */ /* 0x000ea20000100800 */
[----:B------:R-:W-:Y:S01]  /*3730*/  VIADD R4, R4, 0x1 ;  /* 0x0000000104047836 */ /* 0x000fe20000000000 */
[----:B------:R-:W-:Y:S04]  /*3740*/  BSSY.RECONVERGENT B0, `(.L_x_132) ;  /* 0x000000b000007945 */ /* 0x000fe80003800200 */
[----:B------:R-:W-:Y:S02]  /*3750*/  ISETP.NE.AND P1, PT, R4, RZ, PT ;  /* 0x000000ff0400720c */ /* 0x000fe40003f25270 */
[----:B--2---:R-:W-:-:S13]  /*3760*/  ISETP.NE.AND P0, PT, R7, RZ, PT ;  /* 0x000000ff0700720c */ /* 0x004fda0003f05270 */
[----:B------:R-:W-:Y:S05]  /*3770*/  @!P0 BRA `(.L_x_133) ;  /* 0x00000000001c8947 */ /* 0x000fea0003800000 */
[----:B------:R-:W1:Y:S01]  /*3780*/  S2R R5, SR_LANEID ;  /* 0x0000000000057919 */ /* 0x000e620000000000 */
[----:B------:R-:W2:Y:S01]  /*3790*/  REDUX.SUM UR5, R7 ;  /* 0x00000000070573c4 */ /* 0x000ea2000000c000 */
[----:B------:R-:W-:Y:S02]  /*37a0*/  VOTEU.ANY UR4, UPT, PT ;  /* 0x0000000000047886 */ /* 0x000fe400038e0100 */
[----:B------:R-:W-:-:S06]  /*37b0*/  UFLO.U32 UR4, UR4 ;  /* 0x00000004000472bd */ /* 0x000fcc00080e0000 */
[----:B-1----:R-:W-:Y:S01]  /*37c0*/  ISETP.EQ.U32.AND P0, PT, R5, UR4, PT ;  /* 0x0000000405007c0c */ /* 0x002fe2000bf02070 */
[----:B--2---:R-:W-:-:S12]  /*37d0*/  IMAD.U32 R5, RZ, RZ, UR5 ;  /* 0x00000005ff057e24 */ /* 0x004fd8000f8e00ff */
[----:B------:R1:W-:Y:S02]  /*37e0*/  @P0 ATOMS.ADD RZ, [R2], R5 ;  /* 0x0000000502ff038c */ /* 0x0003e40000000000 */
.L_x_133:
[----:B------:R-:W-:Y:S05]  /*37f0*/  BSYNC.RECONVERGENT B0 ;  /* 0x0000000000007941 */ /* 0x000fea0003800200 */
.L_x_132:
[----:B------:R-:W-:Y:S02]  /*3800*/  VIADD R6, R6, 0x4 ;  /* 0x0000000406067836 */ /* 0x000fe40000000000 */
[----:B-1----:R-:W-:Y:S01]  /*3810*/  VIADD R2, R2, 0x4 ;  /* 0x0000000402027836 */ /* 0x002fe20000000000 */
[----:B------:R-:W-:Y:S06]  /*3820*/  @P1 BRA `(.L_x_134) ;  /* 0xfffffffc00bc1947 */ /* 0x000fec000383ffff */
.L_x_71:
[----:B------:R-:W-:Y:S01]  /*3830*/  BAR.SYNC.DEFER_BLOCKING 0x0 ;  /* 0x0000000000007b1d */ /* 0x000fe20000010000 */
[----:B------:R-:W-:-:S04]  /*3840*/  ISETP.GE.AND P0, PT, R0, RZ, PT ;  /* 0x000000ff0000720c */ /* 0x000fc80003f06270 */
[----:B------:R-:W-:-:S13]  /*3850*/  ISETP.NE.OR P0, PT, R3, RZ, !P0 ;  /* 0x000000ff0300720c */ /* 0x000fda0004705670 */
[----:B------:R-:W-:Y:S05]  /*3860*/  @P0 EXIT ;  /* 0x000000000000094d */ /* 0x000fea0003800000 */
[C---:B------:R-:W-:Y:S01]  /*3870*/  ISETP.GE.U32.AND P0, PT, R0.reuse, 0x7, PT ;  /* 0x000000070000780c */ /* 0x040fe20003f06070 */
[----:B-1234-:R-:W-:Y:S02]  /*3880*/  VIADD R12, R0, 0x1 ;  /* 0x00000001000c7836 */ /* 0x01efe40000000000 */
[----:B------:R-:W-:-:S03]  /*3890*/  IMAD.MOV.U32 R0, RZ, RZ, RZ ;  /* 0x000000ffff007224 */ /* 0x000fc600078e00ff */
[----:B------:R-:W-:-:S07]  /*38a0*/  LOP3.LUT R14, R12, 0x7, RZ, 0xc0, !PT ;  /* 0x000000070c0e7812 */ /* 0x000fce00078ec0ff */
[----:B------:R-:W-:Y:S05]  /*38b0*/  @!P0 BRA `(.L_x_135) ;  /* 0x00000004006c8947 */ /* 0x000fea0003800000 */
[----:B------:R-:W1:Y:S01]  /*38c0*/  LDCU.64 UR8, c[0x0][0x388] ;  /* 0x00007100ff0877ac */ /* 0x000e620008000a00 */
[----:B------:R-:W2:Y:S01]  /*38d0*/  S2UR UR10, SR_CgaCtaId ;  /* 0x00000000000a79c3 */ /* 0x000ea20000008800 */
[----:B------:R-:W-:Y:S01]  /*38e0*/  LOP3.LUT R0, R12, 0xfffffff8, RZ, 0xc0, !PT ;  /* 0xfffffff80c007812 */ /* 0x000fe200078ec0ff */
[----:B------:R-:W-:-:S04]  /*38f0*/  UMOV UR4, 0x400 ;  /* 0x0000040000047882 */ /* 0x000fc80000000000 */
[----:B------:R-:W-:Y:S01]  /*3900*/  IMAD.MOV R15, RZ, RZ, -R0 ;  /* 0x000000ffff0f7224 */ /* 0x000fe200078e0a00 */
[----:B-1----:R-:W-:-:S04]  /*3910*/  UIADD3 UR5, UP0, UPT, UR8, 0x10, URZ ;  /* 0x0000001008057890 */ /* 0x002fc8000ff1e0ff */
[----:B------:R-:W-:Y:S02]  /*3920*/  UIADD3.X UR8, UPT, UPT, URZ, UR9, URZ, UP0, !UPT ;  /* 0x00000009ff087290 */ /* 0x000fe400087fe4ff */
[----:B0-----:R-:W-:Y:S01]  /*3930*/  IMAD.U32 R2, RZ, RZ, UR5 ;  /* 0x00000005ff027e24 */ /* 0x001fe2000f8e00ff */
[----:B--2---:R-:W-:-:S03]  /*3940*/  ULEA UR4, UR10, UR4, 0x18 ;  /* 0x000000040a047291 */ /* 0x004fc6000f8ec0ff */
[----:B------:R-:W-:Y:S01]  /*3950*/  IMAD.U32 R3, RZ, RZ, UR8 ;  /* 0x00000008ff037e24 */ /* 0x000fe2000f8e00ff */
[----:B------:R-:W-:-:S12]  /*3960*/  UIADD3 UR4, UPT, UPT, UR4, 0x10, URZ ;  /* 0x0000001004047890 */ /* 0x000fd8000fffe0ff */
.L_x_144:
[----:B------:R-:W0:Y:S01]  /*3970*/  LDS.128 R4, [UR4+-0x10] ;  /* 0xfffff004ff047984 */ /* 0x000e220008000c00 */
[----:B------:R-:W-:-:S03]  /*3980*/  VIADD R15, R15, 0x8 ;  /* 0x000000080f0f7836 */ /* 0x000fc60000000000 */
[----:B------:R-:W1:Y:S02]  /*3990*/  LDS.128 R8, [UR4] ;  /* 0x00000004ff087984 */ /* 0x000e640008000c00 */
[----:B------:R-:W-:Y:S02]  /*39a0*/  ISETP.NE.AND P0, PT, R15, RZ, PT ;  /* 0x000000ff0f00720c */ /* 0x000fe40003f05270 */
[----:B0-----:R-:W-:Y:S02]  /*39b0*/  ISETP.NE.AND P1, PT, R4, RZ, PT ;  /* 0x000000ff0400720c */ /* 0x001fe40003f25270 */
[----:B------:R-:W-:-:S11]  /*39c0*/  ISETP.NE.AND P2, PT, R5, RZ, PT ;  /* 0x000000ff0500720c */ /* 0x000fd60003f45270 */
[----:B-1----:R-:W-:Y:S05]  /*39d0*/  @!P1 BRA `(.L_x_136) ;  /* 0x00000000001c9947 */ /* 0x002fea0003800000 */
[----:B------:R-:W0:Y:S01]  /*39e0*/  S2R R13, SR_LANEID ;  /* 0x00000000000d7919 */ /* 0x000e220000000000 */
[----:B------:R-:W-:Y:S02]  /*39f0*/  VOTEU.ANY UR5, UPT, PT ;  /* 0x0000000000057886 */ /* 0x000fe400038e0100 */
[----:B------:R-:W-:Y:S02]  /*3a00*/  UFLO.U32 UR8, UR5 ;  /* 0x00000005000872bd */ /* 0x000fe400080e0000 */
[----:B------:R-:W-:-:S04]  /*3a10*/  UPOPC UR5, UR5 ;  /* 0x00000005000572bf */ /* 0x000fc80008000000 */
[----:B0-----:R-:W-:Y:S02]  /*3a20*/  ISETP.EQ.U32.AND P1, PT, R13, UR8, PT ;  /* 0x000000080d007c0c */ /* 0x001fe4000bf22070 */
[----:B------:R-:W-:-:S11]  /*3a30*/  IMAD R13, R4, UR5, RZ ;  /* 0x00000005040d7c24 */ /* 0x000fd6000f8e02ff */
[----:B------:R0:W-:Y:S02]  /*3a40*/  @P1 REDG.E.ADD.STRONG.GPU desc[UR6][R2.64+-0x10], R13 ;  /* 0xfffff00d0200198e */ /* 0x0001e4000c12e106 */
.L_x_136:
[----:B------:R-:W-:Y:S05]  /*3a50*/  @!P2 BRA `(.L_x_137) ;  /* 0x00000000001ca947 */ /* 0x000fea0003800000 */
[----:B------:R-:W1:Y:S01]  /*3a60*/  S2R R4, SR_LANEID ;  /* 0x0000000000047919 */ /* 0x000e620000000000 */
[----:B------:R-:W-:Y:S02]  /*3a70*/  VOTEU.ANY UR5, UPT, PT ;  /* 0x0000000000057886 */ /* 0x000fe400038e0100 */
[----:B------:R-:W-:Y:S02]  /*3a80*/  UFLO.U32 UR8, UR5 ;  /* 0x00000005000872bd */ /* 0x000fe400080e0000 */
[----:B------:R-:W-:-:S06]  /*3a90*/  UPOPC UR5, UR5 ;  /* 0x00000005000572bf */ /* 0x000fcc0008000000 */
[----:B------:R-:W-:Y:S01]  /*3aa0*/  IMAD R5, R5, UR5, RZ ;  /* 0x0000000505057c24 */ /* 0x000fe2000f8e02ff */
[----:B-1----:R-:W-:-:S13]  /*3ab0*/  ISETP.EQ.U32.AND P1, PT, R4, UR8, PT ;  /* 0x0000000804007c0c */ /* 0x002fda000bf22070 */
[----:B------:R1:W-:Y:S02]  /*3ac0*/  @P1 REDG.E.ADD.STRONG.GPU desc[UR6][R2.64+-0xc], R5 ;  /* 0xfffff4050200198e */ /* 0x0003e4000c12e106 */
.L_x_137:
[----:B------:R-:W-:Y:S02]  /*3ad0*/  ISETP.NE.AND P6, PT, R6, RZ, PT ;  /* 0x000000ff0600720c */ /* 0x000fe40003fc5270 */
[----:B------:R-:W-:Y:S02]  /*3ae0*/  ISETP.NE.AND P1, PT, R7, RZ, PT ;  /* 0x000000ff0700720c */ /* 0x000fe40003f25270 */
[----:B------:R-:W-:Y:S02]  /*3af0*/  ISETP.NE.AND P2, PT, R8, RZ, PT ;  /* 0x000000ff0800720c */ /* 0x000fe40003f45270 */
[----:B------:R-:W-:Y:S02]  /*3b00*/  ISETP.NE.AND P3, PT, R9, RZ, PT ;  /* 0x000000ff0900720c */ /* 0x000fe40003f65270 */
[----:B------:R-:W-:Y:S02]  /*3b10*/  ISETP.NE.AND P4, PT, R10, RZ, PT ;  /* 0x000000ff0a00720c */ /* 0x000fe40003f85270 */
[----:B------:R-:W-:-:S03]  /*3b20*/  ISETP.NE.AND P5, PT, R11, RZ, PT ;  /* 0x000000ff0b00720c */ /* 0x000fc60003fa5270 */
[----:B------:R-:W-:Y:S10]  /*3b30*/  @!P6 BRA `(.L_x_138) ;  /* 0x00000000001ce947 */ /* 0x000ff40003800000 */
[----:B------:R-:W2:Y:S01]  /*3b40*/  S2R R4, SR_LANEID ;  /* 0x0000000000047919 */ /* 0x000ea20000000000 */
[----:B------:R-:W-:Y:S02]  /*3b50*/  VOTEU.ANY UR5, UPT, PT ;  /* 0x0000000000057886 */ /* 0x000fe400038e0100 */
[----:B------:R-:W-:Y:S02]  /*3b60*/  UFLO.U32 UR8, UR5 ;  /* 0x00000005000872bd */ /* 0x000fe400080e0000 */
[----:B------:R-:W-:-:S06]  /*3b70*/  UPOPC UR5, UR5 ;  /* 0x00000005000572bf */ /* 0x000fcc0008000000 */
[----:B-1----:R-:W-:Y:S01]  /*3b80*/  IMAD R5, R6, UR5, RZ ;  /* 0x0000000506057c24 */ /* 0x002fe2000f8e02ff */
[----:B--2---:R-:W-:-:S13]  /*3b90*/  ISETP.EQ.U32.AND P6, PT, R4, UR8, PT ;  /* 0x0000000804007c0c */ /* 0x004fda000bfc2070 */
[----:B------:R2:W-:Y:S02]  /*3ba0*/  @P6 REDG.E.ADD.STRONG.GPU desc[UR6][R2.64+-0x8], R5 ;  /* 0xfffff8050200698e */ /* 0x0005e4000c12e106 */
.L_x_138:
[----:B------:R-:W-:Y:S05]  /*3bb0*/  @!P1 BRA `(.L_x_139) ;  /* 0x00000000001c9947 */ /* 0x000fea0003800000 */
[----:B------:R-:W3:Y:S01]  /*3bc0*/  S2R R4, SR_LANEID ;  /* 0x0000000000047919 */ /* 0x000ee20000000000 */
[----:B------:R-:W-:Y:S02]  /*3bd0*/  VOTEU.ANY UR5, UPT, PT ;  /* 0x0000000000057886 */ /* 0x000fe400038e0100 */
[----:B------:R-:W-:Y:S02]  /*3be0*/  UFLO.U32 UR8, UR5 ;  /* 0x00000005000872bd */ /* 0x000fe400080e0000 */
[----:B------:R-:W-:-:S06]  /*3bf0*/  UPOPC UR5, UR5 ;  /* 0x00000005000572bf */ /* 0x000fcc0008000000 */
[----:B------:R-:W-:Y:S01]  /*3c00*/  IMAD R7, R7, UR5, RZ ;  /* 0x0000000507077c24 */ /* 0x000fe2000f8e02ff */
[----:B---3--:R-:W-:-:S13]  /*3c10*/  ISETP.EQ.U32.AND P1, PT, R4, UR8, PT ;  /* 0x0000000804007c0c */ /* 0x008fda000bf22070 */
[----:B------:R3:W-:Y:S02]  /*3c20*/  @P1 REDG.E.ADD.STRONG.GPU desc[UR6][R2.64+-0x4], R7 ;  /* 0xfffffc070200198e */ /* 0x0007e4000c12e106 */
.L_x_139:
[----:B------:R-:W-:Y:S05]  /*3c30*/  @!P2 BRA `(.L_x_140) ;  /* 0x00000000001ca947 */ /* 0x000fea0003800000 */
[----:B------:R-:W4:Y:S01]  /*3c40*/  S2R R4, SR_LANEID ;  /* 0x0000000000047919 */ /* 0x000f220000000000 */
[----:B------:R-:W-:Y:S02]  /*3c50*/  VOTEU.ANY UR5, UPT, PT ;  /* 0x0000000000057886 */ /* 0x000fe400038e0100 */
[----:B------:R-:W-:Y:S02]  /*3c60*/  UFLO.U32 UR8, UR5 ;  /* 0x00000005000872bd */ /* 0x000fe400080e0000 */
[----:B------:R-:W-:-:S06]  /*3c70*/  UPOPC UR5, UR5 ;  /* 0x00000005000572bf */ /* 0x000fcc0008000000 */
[----:B-12---:R-:W-:Y:S01]  /*3c80*/  IMAD R5, R8, UR5, RZ ;  /* 0x0000000508057c24 */ /* 0x006fe2000f8e02ff */
[----:B----4-:R-:W-:-:S13]  /*3c90*/  ISETP.EQ.U32.AND P1, PT, R4, UR8, PT ;  /* 0x0000000804007c0c */ /* 0x010fda000bf22070 */
[----:B------:R4:W-:Y:S02]  /*3ca0*/  @P1 REDG.E.ADD.STRONG.GPU desc[UR6][R2.64], R5 ;  /* 0x000000050200198e */ /* 0x0009e4000c12e106 */
.L_x_140:
[----:B------:R-:W-:Y:S05]  /*3cb0*/  @!P3 BRA `(.L_x_141) ;  /* 0x00000000001cb947 */ /* 0x000fea0003800000 */
[----:B------:R-:W5:Y:S01]  /*3cc0*/  S2R R4, SR_LANEID ;  /* 0x0000000000047919 */ /* 0x000f620000000000 */
[----:B------:R-:W-:Y:S02]  /*3cd0*/  VOTEU.ANY UR5, UPT, PT ;  /* 0x0000000000057886 */ /* 0x000fe400038e0100 */
[----:B------:R-:W-:Y:S02]  /*3ce0*/  UFLO.U32 UR8, UR5 ;  /* 0x00000005000872bd */ /* 0x000fe400080e0000 */
[----:B------:R-:W-:-:S06]  /*3cf0*/  UPOPC UR5, UR5 ;  /* 0x00000005000572bf */ /* 0x000fcc0008000000 */
[----:B------:R-:W-:Y:S01]  /*3d00*/  IMAD R9, R9, UR5, RZ ;  /* 0x0000000509097c24 */ /* 0x000fe2000f8e02ff */
[----:B-----5:R-:W-:-:S13]  /*3d10*/  ISETP.EQ.U32.AND P1, PT, R4, UR8, PT ;  /* 0x0000000804007c0c */ /* 0x020fda000bf22070 */
[----:B------:R0:W-:Y:S02]  /*3d20*/  @P1 REDG.E.ADD.STRONG.GPU desc[UR6][R2.64+0x4], R9 ;  /* 0x000004090200198e */ /* 0x0001e4000c12e106 */
.L_x_141:
[----:B------:R-:W-:Y:S05]  /*3d30*/  @!P4 BRA `(.L_x_142) ;  /* 0x00000000001cc947 */ /* 0x000fea0003800000 */
[----:B------:R-:W5:Y:S01]  /*3d40*/  S2R R4, SR_LANEID ;  /* 0x0000000000047919 */ /* 0x000f620000000000 */
[----:B------:R-:W-:Y:S02]  /*3d50*/  VOTEU.ANY UR5, UPT, PT ;  /* 0x0000000000057886 */ /* 0x000fe400038e0100 */
[----:B------:R-:W-:Y:S02]  /*3d60*/  UFLO.U32 UR8, UR5 ;  /* 0x00000005000872bd */ /* 0x000fe400080e0000 */
[----:B------:R-:W-:-:S06]  /*3d70*/  UPOPC UR5, UR5 ;  /* 0x00000005000572bf */ /* 0x000fcc0008000000 */
[----:B-12-4-:R-:W-:Y:S01]  /*3d80*/  IMAD R5, R10, UR5, RZ ;  /* 0x000000050a057c24 */ /* 0x016fe2000f8e02ff */
[----:B-----5:R-:W-:-:S13]  /*3d90*/  ISETP.EQ.U32.AND P1, PT, R4, UR8, PT ;  /* 0x0000000804007c0c */ /* 0x020fda000bf22070 */
[----:B------:R1:W-:Y:S02]  /*3da0*/  @P1 REDG.E.ADD.STRONG.GPU desc[UR6][R2.64+0x8], R5 ;  /* 0x000008050200198e */ /* 0x0003e4000c12e106 */
.L_x_142:
        /* <DEDUP_REMOVED lines=8> */
.L_x_143:
[----:B01234-:R-:W-:Y:S01]  /*3e30*/  IADD3 R2, P1, PT, R2, 0x20, RZ ;  /* 0x0000002002027810 */ /* 0x01ffe20007f3e0ff */
[----:B------:R-:W-:-:S04]  /*3e40*/  UIADD3 UR4, UPT, UPT, UR4, 0x20, URZ ;  /* 0x0000002004047890 */ /* 0x000fc8000fffe0ff */
[----:B------:R-:W-:Y:S01]  /*3e50*/  IMAD.X R3, RZ, RZ, R3, P1 ;  /* 0x000000ffff037224 */ /* 0x000fe200008e0603 */
[----:B------:R-:W-:Y:S07]  /*3e60*/  @P0 BRA `(.L_x_144) ;  /* 0xfffffff800c00947 */ /* 0x000fee000383ffff */
.L_x_135:
[----:B------:R-:W-:-:S13]  /*3e70*/  ISETP.NE.AND P0, PT, R14, RZ, PT ;  /* 0x000000ff0e00720c */ /* 0x000fda0003f05270 */
[----:B------:R-:W-:Y:S05]  /*3e80*/  @!P0 EXIT ;  /* 0x000000000000894d */ /* 0x000fea0003800000 */
[----:B------:R-:W-:Y:S02]  /*3e90*/  ISETP.GE.U32.AND P0, PT, R14, 0x4, PT ;  /* 0x000000040e00780c */ /* 0x000fe40003f06070 */
[----:B------:R-:W-:-:S11]  /*3ea0*/  LOP3.LUT R10, R12, 0x3, RZ, 0xc0, !PT ;  /* 0x000000030c0a7812 */ /* 0x000fd600078ec0ff */
[----:B------:R-:W-:Y:S05]  /*3eb0*/  @!P0 BRA `(.L_x_145) ;  /* 0x0000000000b48947 */ /* 0x000fea0003800000 */
[----:B------:R-:W1:Y:S01]  /*3ec0*/  S2R R3, SR_CgaCtaId ;  /* 0x0000000000037919 */ /* 0x000e620000008800 */
[----:B0-----:R-:W-:-:S04]  /*3ed0*/  MOV R2, 0x400 ;  /* 0x0000040000027802 */ /* 0x001fc80000000f00 */
[----:B-1----:R-:W-:-:S05]  /*3ee0*/  LEA R3, R3, R2, 0x18 ;  /* 0x0000000203037211 */ /* 0x002fca00078ec0ff */
[C---:B------:R-:W-:Y:S02]  /*3ef0*/  IMAD R4, R0.reuse, 0x4, R3 ;  /* 0x0000000400047824 */ /* 0x040fe400078e0203 */
[----:B------:R-:W0:Y:S03]  /*3f00*/  LDC.64 R2, c[0x0][0x388] ;  /* 0x0000e200ff027b82 */ /* 0x000e260000000a00 */
[----:B------:R-:W1:Y:S04]  /*3f10*/  LDS.64 R6, [R4] ;  /* 0x0000000004067984 */ /* 0x000e680000000a00 */
[----:B------:R-:W2:Y:S01]  /*3f20*/  LDS.64 R8, [R4+0x8] ;  /* 0x0000080004087984 */ /* 0x000ea20000000a00 */
[----:B0-----:R-:W-:Y:S01]  /*3f30*/  IMAD.WIDE.U32 R2, R0, 0x4, R2 ;  /* 0x0000000400027825 */ /* 0x001fe200078e0002 */
[----:B-1----:R-:W-:-:S02]  /*3f40*/  ISETP.NE.AND P0, PT, R6, RZ, PT ;  /* 0x000000ff0600720c */ /* 0x002fc40003f05270 */
[----:B------:R-:W-:Y:S02]  /*3f50*/  ISETP.NE.AND P1, PT, R7, RZ, PT ;  /* 0x000000ff0700720c */ /* 0x000fe40003f25270 */
[----:B--2---:R-:W-:Y:S02]  /*3f60*/  ISETP.NE.AND P2, PT, R8, RZ, PT ;  /* 0x000000ff0800720c */ /* 0x004fe40003f45270 */
[----:B------:R-:W-:-:S07]  /*3f70*/  ISETP.NE.AND P3, PT, R9, RZ, PT ;  /* 0x000000ff0900720c */ /* 0x000fce0003f65270 */
[----:B------:R-:W-:Y:S06]  /*3f80*/  @!P0 BRA `(.L_x_146) ;  /* 0x00000000001c8947 */ /* 0x000fec0003800000 */
[----:B------:R-:W0:Y:S01]  /*3f90*/  S2R R4, SR_LANEID ;  /* 0x0000000000047919 */ /* 0x000e220000000000 */
[----:B------:R-:W-:Y:S02]  /*3fa0*/  VOTEU.ANY UR4, UPT, PT ;  /* 0x0000000000047886 */ /* 0x000fe400038e0100 */
[----:B------:R-:W-:Y:S02]  /*3fb0*/  UFLO.U32 UR5, UR4 ;  /* 0x00000004000572bd */ /* 0x000fe400080e0000 */
[----:B------:R-:W-:-:S06]  /*3fc0*/  UPOPC UR4, UR4 ;  /* 0x00000004000472bf */ /* 0x000fcc0008000000 */
[----:B------:R-:W-:Y:S01]  /*3fd0*/  IMAD R5, R6, UR4, RZ ;  /* 0x0000000406057c24 */ /* 0x000fe2000f8e02ff */
[----:B0-----:R-:W-:-:S13]  /*3fe0*/  ISETP.EQ.U32.AND P0, PT, R4, UR5, PT ;  /* 0x0000000504007c0c */ /* 0x001fda000bf02070 */
[----:B------:R0:W-:Y:S02]  /*3ff0*/  @P0 REDG.E.ADD.STRONG.GPU desc[UR6][R2.64], R5 ;  /* 0x000000050200098e */ /* 0x0001e4000c12e106 */
.L_x_146:
[----:B------:R-:W-:Y:S05]  /*4000*/  @!P1 BRA `(.L_x_147) ;  /* 0x00000000001c9947 */ /* 0x000fea0003800000 */
[----:B------:R-:W1:Y:S01]  /*4010*/  S2R R4, SR_LANEID ;  /* 0x0000000000047919 */ /* 0x000e620000000000 */
[----:B------:R-:W-:Y:S02]  /*4020*/  VOTEU.ANY UR4, UPT, PT ;  /* 0x0000000000047886 */ /* 0x000fe400038e0100 */
[----:B------:R-:W-:Y:S02]  /*4030*/  UFLO.U32 UR5, UR4 ;  /* 0x00000004000572bd */ /* 0x000fe400080e0000 */
[----:B------:R-:W-:-:S06]  /*4040*/  UPOPC UR4, UR4 ;  /* 0x00000004000472bf */ /* 0x000fcc0008000000 */
[----:B0-----:R-:W-:Y:S01]  /*4050*/  IMAD R5, R7, UR4, RZ ;  /* 0x0000000407057c24 */ /* 0x001fe2000f8e02ff */
[----:B-1----:R-:W-:-:S13]  /*4060*/  ISETP.EQ.U32.AND P0, PT, R4, UR5, PT ;  /* 0x0000000504007c0c */ /* 0x002fda000bf02070 */
[----:B------:R1:W-:Y:S02]  /*4070*/  @P0 REDG.E.ADD.STRONG.GPU desc[UR6][R2.64+0x4], R5 ;  /* 0x000004050200098e */ /* 0x0003e4000c12e106 */
.L_x_147:
[----:B------:R-:W-:Y:S05]  /*4080*/  @!P2 BRA `(.L_x_148) ;  /* 0x00000000001ca947 */ /* 0x000fea0003800000 */
[----:B------:R-:W2:Y:S01]  /*4090*/  S2R R4, SR_LANEID ;  /* 0x0000000000047919 */ /* 0x000ea20000000000 */
[----:B------:R-:W-:Y:S02]  /*40a0*/  VOTEU.ANY UR4, UPT, PT ;  /* 0x0000000000047886 */ /* 0x000fe400038e0100 */
[----:B------:R-:W-:Y:S02]  /*40b0*/  UFLO.U32 UR5, UR4 ;  /* 0x00000004000572bd */ /* 0x000fe400080e0000 */
[----:B------:R-:W-:-:S06]  /*40c0*/  UPOPC UR4, UR4 ;  /* 0x00000004000472bf */ /* 0x000fcc0008000000 */
[----:B01----:R-:W-:Y:S01]  /*40d0*/  IMAD R5, R8, UR4, RZ ;  /* 0x0000000408057c24 */ /* 0x003fe2000f8e02ff */
[----:B--2---:R-:W-:-:S13]  /*40e0*/  ISETP.EQ.U32.AND P0, PT, R4, UR5, PT ;  /* 0x0000000504007c0c */ /* 0x004fda000bf02070 */
[----:B------:R2:W-:Y:S02]  /*40f0*/  @P0 REDG.E.ADD.STRONG.GPU desc[UR6][R2.64+0x8], R5 ;  /* 0x000008050200098e */ /* 0x0005e4000c12e106 */
.L_x_148:
[----:B------:R-:W-:Y:S05]  /*4100*/  @!P3 BRA `(.L_x_149) ;  /* 0x00000000001cb947 */ /* 0x000fea0003800000 */
[----:B------:R-:W3:Y:S01]  /*4110*/  S2R R4, SR_LANEID ;  /* 0x0000000000047919 */ /* 0x000ee20000000000 */
[----:B------:R-:W-:Y:S02]  /*4120*/  VOTEU.ANY UR4, UPT, PT ;  /* 0x0000000000047886 */ /* 0x000fe400038e0100 */
[----:B------:R-:W-:Y:S02]  /*4130*/  UFLO.U32 UR5, UR4 ;  /* 0x00000004000572bd */ /* 0x000fe400080e0000 */
[----:B------:R-:W-:-:S06]  /*4140*/  UPOPC UR4, UR4 ;  /* 0x00000004000472bf */ /* 0x000fcc0008000000 */
[----:B012---:R-:W-:Y:S01]  /*4150*/  IMAD R5, R9, UR4, RZ ;  /* 0x0000000409057c24 */ /* 0x007fe2000f8e02ff */
[----:B---3--:R-:W-:-:S13]  /*4160*/  ISETP.EQ.U32.AND P0, PT, R4, UR5, PT ;  /* 0x0000000504007c0c */ /* 0x008fda000bf02070 */
[----:B------:R3:W-:Y:S02]  /*4170*/  @P0 REDG.E.ADD.STRONG.GPU desc[UR6][R2.64+0xc], R5 ;  /* 0x00000c050200098e */ /* 0x0007e4000c12e106 */
.L_x_149:
[----:B------:R-:W-:-:S07]  /*4180*/  VIADD R0, R0, 0x4 ;  /* 0x0000000400007836 */ /* 0x000fce0000000000 */
.L_x_145:
[----:B------:R-:W-:-:S13]  /*4190*/  ISETP.NE.AND P0, PT, R10, RZ, PT ;  /* 0x000000ff0a00720c */ /* 0x000fda0003f05270 */
[----:B------:R-:W-:Y:S05]  /*41a0*/  @!P0 EXIT ;  /* 0x000000000000894d */ /* 0x000fea0003800000 */
[----:B------:R-:W-:-:S13]  /*41b0*/  ISETP.NE.AND P0, PT, R10, 0x1, PT ;  /* 0x000000010a00780c */ /* 0x000fda0003f05270 */
[----:B------:R-:W-:Y:S05]  /*41c0*/  @!P0 BRA `(.L_x_150) ;  /* 0x0000000000688947 */ /* 0x000fea0003800000 */
[----:B0123--:R-:W0:Y:S01]  /*41d0*/  S2R R3, SR_CgaCtaId ;  /* 0x0000000000037919 */ /* 0x00fe220000008800 */
[----:B------:R-:W-:-:S04]  /*41e0*/  MOV R2, 0x400 ;  /* 0x0000040000027802 */ /* 0x000fc80000000f00 */
[----:B0-----:R-:W-:-:S05]  /*41f0*/  LEA R3, R3, R2, 0x18 ;  /* 0x0000000203037211 */ /* 0x001fca00078ec0ff */
[C---:B------:R-:W-:Y:S02]  /*4200*/  IMAD R6, R0.reuse, 0x4, R3 ;  /* 0x0000000400067824 */ /* 0x040fe400078e0203 */
[----:B------:R-:W0:Y:S04]  /*4210*/  LDC.64 R2, c[0x0][0x388] ;  /* 0x0000e200ff027b82 */ /* 0x000e280000000a00 */
[----:B------:R-:W1:Y:S01]  /*4220*/  LDS.64 R6, [R6] ;  /* 0x0000000006067984 */ /* 0x000e620000000a00 */
[----:B0-----:R-:W-:Y:S01]  /*4230*/  IMAD.WIDE.U32 R2, R0, 0x4, R2 ;  /* 0x0000000400027825 */ /* 0x001fe200078e0002 */
[----:B-1----:R-:W-:Y:S02]  /*4240*/  ISETP.NE.AND P0, PT, R6, RZ, PT ;  /* 0x000000ff0600720c */ /* 0x002fe40003f05270 */
[----:B------:R-:W-:-:S11]  /*4250*/  ISETP.NE.AND P1, PT, R7, RZ, PT ;  /* 0x000000ff0700720c */ /* 0x000fd60003f25270 */
[----:B------:R-:W-:Y:S05]  /*4260*/  @!P0 BRA `(.L_x_151) ;  /* 0x00000000001c8947 */ /* 0x000fea0003800000 */
[----:B------:R-:W0:Y:S01]  /*4270*/  S2R R4, SR_LANEID ;  /* 0x0000000000047919 */ /* 0x000e220000000000 */
[----:B------:R-:W-:Y:S02]  /*4280*/  VOTEU.ANY UR4, UPT, PT ;  /* 0x0000000000047886 */ /* 0x000fe400038e0100 */
[----:B------:R-:W-:Y:S02]  /*4290*/  UFLO.U32 UR5, UR4 ;  /* 0x00000004000572bd */ /* 0x000fe400080e0000 */
[----:B------:R-:W-:-:S06]  /*42a0*/  UPOPC UR4, UR4 ;  /* 0x00000004000472bf */ /* 0x000fcc0008000000 */
[----:B------:R-:W-:Y:S01]  /*42b0*/  IMAD R5, R6, UR4, RZ ;  /* 0x0000000406057c24 */ /* 0x000fe2000f8e02ff */
[----:B0-----:R-:W-:-:S13]  /*42c0*/  ISETP.EQ.U32.AND P0, PT, R4, UR5, PT ;  /* 0x0000000504007c0c */ /* 0x001fda000bf02070 */
[----:B------:R0:W-:Y:S02]  /*42d0*/  @P0 REDG.E.ADD.STRONG.GPU desc[UR6][R2.64], R5 ;  /* 0x000000050200098e */ /* 0x0001e4000c12e106 */
.L_x_151:
        /* <DEDUP_REMOVED lines=8> */
.L_x_152:
[----:B------:R-:W-:-:S07]  /*4360*/  VIADD R0, R0, 0x2 ;  /* 0x0000000200007836 */ /* 0x000fce0000000000 */
.L_x_150:
[----:B------:R-:W-:-:S04]  /*4370*/  LOP3.LUT R12, R12, 0x1, RZ, 0xc0, !PT ;  /* 0x000000010c0c7812 */ /* 0x000fc800078ec0ff */
[----:B------:R-:W-:-:S13]  /*4380*/  ISETP.NE.U32.AND P0, PT, R12, 0x1, PT ;  /* 0x000000010c00780c */ /* 0x000fda0003f05070 */
[----:B------:R-:W-:Y:S05]  /*4390*/  @P0 EXIT ;  /* 0x000000000000094d */ /* 0x000fea0003800000 */
[----:B0123--:R-:W0:Y:S01]  /*43a0*/  S2R R3, SR_CgaCtaId ;  /* 0x0000000000037919 */ /* 0x00fe220000008800 */
[----:B------:R-:W-:-:S04]  /*43b0*/  MOV R2, 0x400 ;  /* 0x0000040000027802 */ /* 0x000fc80000000f00 */
[----:B0-----:R-:W-:-:S05]  /*43c0*/  LEA R3, R3, R2, 0x18 ;  /* 0x0000000203037211 */ /* 0x001fca00078ec0ff */
[----:B------:R-:W-:-:S05]  /*43d0*/  IMAD R2, R0, 0x4, R3 ;  /* 0x0000000400027824 */ /* 0x000fca00078e0203 */
[----:B------:R-:W0:Y:S02]  /*43e0*/  LDS R5, [R2] ;  /* 0x0000000002057984 */ /* 0x000e240000000800 */
[----:B0-----:R-:W-:-:S13]  /*43f0*/  ISETP.NE.AND P0, PT, R5, RZ, PT ;  /* 0x000000ff0500720c */ /* 0x001fda0003f05270 */
[----:B------:R-:W-:Y:S05]  /*4400*/  @!P0 EXIT ;  /* 0x000000000000894d */ /* 0x000fea0003800000 */
[----:B------:R-:W0:Y:S01]  /*4410*/  S2R R4, SR_LANEID ;  /* 0x0000000000047919 */ /* 0x000e220000000000 */
[----:B------:R-:W1:Y:S01]  /*4420*/  LDC.64 R2, c[0x0][0x388] ;  /* 0x0000e200ff027b82 */ /* 0x000e620000000a00 */
[----:B------:R-:W-:Y:S02]  /*4430*/  VOTEU.ANY UR4, UPT, PT ;  /* 0x0000000000047886 */ /* 0x000fe400038e0100 */
[----:B------:R-:W-:Y:S02]  /*4440*/  UFLO.U32 UR5, UR4 ;  /* 0x00000004000572bd */ /* 0x000fe400080e0000 */
[----:B------:R-:W-:-:S06]  /*4450*/  UPOPC UR4, UR4 ;  /* 0x00000004000472bf */ /* 0x000fcc0008000000 */
[----:B------:R-:W-:Y:S02]  /*4460*/  IMAD R5, R5, UR4, RZ ;  /* 0x0000000405057c24 */ /* 0x000fe4000f8e02ff */
[----:B-1----:R-:W-:Y:S01]  /*4470*/  IMAD.WIDE.U32 R2, R0, 0x4, R2 ;  /* 0x0000000400027825 */ /* 0x002fe200078e0002 */
[----:B0-----:R-:W-:-:S13]  /*4480*/  ISETP.EQ.U32.AND P0, PT, R4, UR5, PT ;  /* 0x0000000504007c0c */ /* 0x001fda000bf02070 */
[----:B------:R-:W-:Y:S01]  /*4490*/  @P0 REDG.E.ADD.STRONG.GPU desc[UR6][R2.64], R5 ;  /* 0x000000050200098e */ /* 0x000fe2000c12e106 */
[----:B------:R-:W-:Y:S05]  /*44a0*/  EXIT ;  /* 0x000000000000794d */ /* 0x000fea0003800000 */
.L_x_153:
[----:B------:R-:W-:-:S00]  /*44b0*/  BRA `(.L_x_153) ;  /* 0xfffffffc00fc7947 */ /* 0x000fc0000383ffff */
[----:B------:R-:W-:-:S00]  /*44c0*/  NOP ;  /* 0x0000000000007918 */ /* 0x000fc00000000000 */
        /* <DEDUP_REMOVED lines=11> */
.L_x_154:


//--------------------- .nv.shared._Z16histogram_kernelPKcPjjii --------------------------
	.section	.nv.shared._Z16histogram_kernelPKcPjjii,"aw",@nobits
	.sectionflags	@""
	.align	4
.nv.shared._Z16histogram_kernelPKcPjjii:
	.zero		2048


//--------------------- .nv.shared.reserved.0     --------------------------
	.section	.nv.shared.reserved.0,"aw",@nobits
	.weak		__nv_reservedSMEM_offset_0_alias
	.size		__nv_reservedSMEM_offset_0_alias, 0, 64
	.other		__nv_reservedSMEM_offset_0_alias,@"STO_CUDA_RESERVED_SHARED STV_DEFAULT"
__nv_reservedSMEM_offset_0_alias:
	.zero		0
	.zero		64


//--------------------- .nv.constant0._Z16histogram_kernelPKcPjjii --------------------------
	.section	.nv.constant0._Z16histogram_kernelPKcPjjii,"a",@progbits
	.sectionflags	@""
	.align	4
.nv.constant0._Z16histogram_kernelPKcPjjii:
	.zero		924


//--------------------- SYMBOLS --------------------------

	.type		.nv.reservedSmem.offset0,@object
	.size		.nv.reservedSmem.offset0,0x4
	.type		.nv.reservedSmem.cap,@object
	.size		.nv.reservedSmem.cap,0x4
